//
// Generated by NVIDIA NVVM Compiler
//
// Compiler Build ID: CL-36424714
// Cuda compilation tools, release 13.0, V13.0.88
// Based on NVVM 20.0.0
//

.version 9.0
.target sm_100
.address_size 64

	// .globl	_Z9_reluforwPfi

.visible .entry _Z9_reluforwPfi(
	.param .u64 .ptr .align 1 _Z9_reluforwPfi_param_0,
	.param .u32 _Z9_reluforwPfi_param_1
)
{
	.reg .pred 	%p<4>;
	.reg .b32 	%r<12>;
	.reg .b32 	%f<2>;
	.reg .b64 	%rd<5>;

	ld.param.u64 	%rd3, [_Z9_reluforwPfi_param_0];
	ld.param.u32 	%r6, [_Z9_reluforwPfi_param_1];
	mov.u32 	%r7, %tid.x;
	mov.u32 	%r8, %ctaid.x;
	mov.u32 	%r1, %ntid.x;
	mad.lo.s32 	%r11, %r8, %r1, %r7;
	setp.ge.s32 	%p1, %r11, %r6;
	@%p1 bra 	$L__BB0_5;
	mov.u32 	%r9, %nctaid.x;
	mul.lo.s32 	%r3, %r1, %r9;
	cvta.to.global.u64 	%rd1, %rd3;
$L__BB0_2:
	mul.wide.s32 	%rd4, %r11, 4;
	add.s64 	%rd2, %rd1, %rd4;
	ld.global.f32 	%f1, [%rd2];
	setp.geu.f32 	%p2, %f1, 0f00000000;
	@%p2 bra 	$L__BB0_4;
	mov.b32 	%r10, 0;
	st.global.u32 	[%rd2], %r10;
$L__BB0_4:
	add.s32 	%r11, %r11, %r3;
	setp.lt.s32 	%p3, %r11, %r6;
	@%p3 bra 	$L__BB0_2;
$L__BB0_5:
	ret;

}
	// .globl	_Z9_relubackPfS_i
.visible .entry _Z9_relubackPfS_i(
	.param .u64 .ptr .align 1 _Z9_relubackPfS_i_param_0,
	.param .u64 .ptr .align 1 _Z9_relubackPfS_i_param_1,
	.param .u32 _Z9_relubackPfS_i_param_2
)
{
	.reg .pred 	%p<4>;
	.reg .b32 	%r<12>;
	.reg .b32 	%f<2>;
	.reg .b64 	%rd<9>;

	ld.param.u64 	%rd3, [_Z9_relubackPfS_i_param_0];
	ld.param.u64 	%rd4, [_Z9_relubackPfS_i_param_1];
	ld.param.u32 	%r6, [_Z9_relubackPfS_i_param_2];
	mov.u32 	%r7, %tid.x;
	mov.u32 	%r8, %ctaid.x;
	mov.u32 	%r1, %ntid.x;
	mad.lo.s32 	%r11, %r8, %r1, %r7;
	setp.ge.s32 	%p1, %r11, %r6;
	@%p1 bra 	$L__BB1_5;
	mov.u32 	%r9, %nctaid.x;
	mul.lo.s32 	%r3, %r1, %r9;
	cvta.to.global.u64 	%rd1, %rd4;
	cvta.to.global.u64 	%rd2, %rd3;
$L__BB1_2:
	mul.wide.s32 	%rd5, %r11, 4;
	add.s64 	%rd6, %rd1, %rd5;
	ld.global.f32 	%f1, [%rd6];
	setp.gtu.f32 	%p2, %f1, 0f00000000;
	@%p2 bra 	$L__BB1_4;
	add.s64 	%rd8, %rd2, %rd5;
	mov.b32 	%r10, 0;
	st.global.u32 	[%rd8], %r10;
$L__BB1_4:
	add.s32 	%r11, %r11, %r3;
	setp.lt.s32 	%p3, %r11, %r6;
	@%p3 bra 	$L__BB1_2;
$L__BB1_5:
	ret;

}
	// .globl	_Z9_softbackPfS_ii
.visible .entry _Z9_softbackPfS_ii(
	.param .u64 .ptr .align 1 _Z9_softbackPfS_ii_param_0,
	.param .u64 .ptr .align 1 _Z9_softbackPfS_ii_param_1,
	.param .u32 _Z9_softbackPfS_ii_param_2,
	.param .u32 _Z9_softbackPfS_ii_param_3
)
{
	.reg .pred 	%p<54>;
	.reg .b16 	%rs<20>;
	.reg .b32 	%r<93>;
	.reg .b32 	%f<228>;
	.reg .b64 	%rd<23>;

	ld.param.u64 	%rd7, [_Z9_softbackPfS_ii_param_0];
	ld.param.u64 	%rd8, [_Z9_softbackPfS_ii_param_1];
	ld.param.u32 	%r43, [_Z9_softbackPfS_ii_param_2];
	ld.param.u32 	%r44, [_Z9_softbackPfS_ii_param_3];
	cvta.to.global.u64 	%rd1, %rd7;
	cvta.to.global.u64 	%rd2, %rd8;
	mov.u32 	%r45, %tid.x;
	mov.u32 	%r46, %ctaid.x;
	mov.u32 	%r1, %ntid.x;
	mad.lo.s32 	%r83, %r46, %r1, %r45;
	setp.ge.s32 	%p1, %r83, %r44;
	@%p1 bra 	$L__BB2_12;
	setp.lt.s32 	%p2, %r43, 1;
	cvt.rn.f32.s32 	%f1, %r44;
	mov.u32 	%r47, %nctaid.x;
	mul.lo.s32 	%r3, %r1, %r47;
	@%p2 bra 	$L__BB2_12;
	mul.lo.s32 	%r6, %r43, %r83;
	add.s32 	%r4, %r6, %r43;
	mul.lo.s32 	%r5, %r3, %r43;
	neg.s32 	%r7, %r5;
	cvt.u16.u32 	%rs10, %r6;
	neg.s16 	%rs2, %rs10;
	cvt.u16.u32 	%rs3, %r7;
	neg.s32 	%r8, %r83;
	add.s64 	%rd3, %rd2, 32;
	mov.b32 	%r82, 0;
	mov.b16 	%rs18, 0;
	mov.u16 	%rs19, %rs18;
$L__BB2_3:
	mul.lo.s32 	%r49, %r5, %r82;
	add.s32 	%r50, %r4, %r49;
	add.s32 	%r13, %r6, %r49;
	add.s32 	%r11, %r13, 1;
	max.s32 	%r12, %r50, %r11;
	mul.lo.s32 	%r51, %r82, %r7;
	sub.s32 	%r52, %r51, %r6;
	add.s32 	%r14, %r12, %r52;
	mul.lo.s32 	%r88, %r83, %r43;
	add.s32 	%r16, %r88, %r43;
	add.s32 	%r53, %r12, %r51;
	sub.s32 	%r54, %r6, %r53;
	setp.gt.u32 	%p3, %r54, -16;
	mov.f32 	%f227, 0fFF800000;
	mov.u32 	%r90, %r88;
	@%p3 bra 	$L__BB2_19;
	and.b32  	%r55, %r14, -16;
	add.s32 	%r56, %r8, %r83;
	mul.lo.s32 	%r57, %r3, %r82;
	sub.s32 	%r58, %r56, %r57;
	mul.lo.s32 	%r59, %r43, %r58;
	sub.s32 	%r84, %r59, %r55;
	mov.f32 	%f227, 0fFF800000;
	mov.u32 	%r90, %r88;
	bra.uni 	$L__BB2_18;
$L__BB2_5:
	mul.wide.s32 	%rd17, %r89, 4;
	add.s64 	%rd18, %rd2, %rd17;
	ld.global.f32 	%f128, [%rd18];
	sub.f32 	%f129, %f128, %f227;
	fma.rn.f32 	%f130, %f129, 0f3BBB989D, 0f3F000000;
	cvt.sat.f32.f32 	%f131, %f130;
	mov.f32 	%f132, 0f4B400001;
	mov.f32 	%f133, 0f437C0000;
	fma.rm.f32 	%f134, %f131, %f133, %f132;
	add.f32 	%f135, %f134, 0fCB40007F;
	neg.f32 	%f136, %f135;
	fma.rn.f32 	%f137, %f129, 0f3FB8AA3B, %f136;
	fma.rn.f32 	%f138, %f129, 0f32A57060, %f137;
	mov.b32 	%r74, %f134;
	shl.b32 	%r75, %r74, 23;
	mov.b32 	%f139, %r75;
	ex2.approx.ftz.f32 	%f140, %f138;
	mul.f32 	%f141, %f140, %f139;
	st.global.f32 	[%rd18], %f141;
	add.f32 	%f142, %f219, %f141;
	ld.global.f32 	%f143, [%rd18+4];
	sub.f32 	%f144, %f143, %f227;
	fma.rn.f32 	%f145, %f144, 0f3BBB989D, 0f3F000000;
	cvt.sat.f32.f32 	%f146, %f145;
	fma.rm.f32 	%f147, %f146, %f133, %f132;
	add.f32 	%f148, %f147, 0fCB40007F;
	neg.f32 	%f149, %f148;
	fma.rn.f32 	%f150, %f144, 0f3FB8AA3B, %f149;
	fma.rn.f32 	%f151, %f144, 0f32A57060, %f150;
	mov.b32 	%r76, %f147;
	shl.b32 	%r77, %r76, 23;
	mov.b32 	%f152, %r77;
	ex2.approx.ftz.f32 	%f153, %f151;
	mul.f32 	%f154, %f153, %f152;
	st.global.f32 	[%rd18+4], %f154;
	add.f32 	%f155, %f142, %f154;
	ld.global.f32 	%f156, [%rd18+8];
	sub.f32 	%f157, %f156, %f227;
	fma.rn.f32 	%f158, %f157, 0f3BBB989D, 0f3F000000;
	cvt.sat.f32.f32 	%f159, %f158;
	fma.rm.f32 	%f160, %f159, %f133, %f132;
	add.f32 	%f161, %f160, 0fCB40007F;
	neg.f32 	%f162, %f161;
	fma.rn.f32 	%f163, %f157, 0f3FB8AA3B, %f162;
	fma.rn.f32 	%f164, %f157, 0f32A57060, %f163;
	mov.b32 	%r78, %f160;
	shl.b32 	%r79, %r78, 23;
	mov.b32 	%f165, %r79;
	ex2.approx.ftz.f32 	%f166, %f164;
	mul.f32 	%f167, %f166, %f165;
	st.global.f32 	[%rd18+8], %f167;
	add.f32 	%f168, %f155, %f167;
	ld.global.f32 	%f169, [%rd18+12];
	sub.f32 	%f170, %f169, %f227;
	fma.rn.f32 	%f171, %f170, 0f3BBB989D, 0f3F000000;
	cvt.sat.f32.f32 	%f172, %f171;
	fma.rm.f32 	%f173, %f172, %f133, %f132;
	add.f32 	%f174, %f173, 0fCB40007F;
	neg.f32 	%f175, %f174;
	fma.rn.f32 	%f176, %f170, 0f3FB8AA3B, %f175;
	fma.rn.f32 	%f177, %f170, 0f32A57060, %f176;
	mov.b32 	%r80, %f173;
	shl.b32 	%r81, %r80, 23;
	mov.b32 	%f178, %r81;
	ex2.approx.ftz.f32 	%f179, %f177;
	mul.f32 	%f180, %f179, %f178;
	st.global.f32 	[%rd18+12], %f180;
	add.f32 	%f219, %f168, %f180;
	add.s32 	%r89, %r89, 4;
	setp.lt.s32 	%p47, %r89, %r16;
	@%p47 bra 	$L__BB2_5;
	bra.uni 	$L__BB2_17;
$L__BB2_6:
	mul.wide.s32 	%rd20, %r88, 4;
	add.s64 	%rd21, %rd2, %rd20;
	ld.global.f32 	%f196, [%rd21];
	div.rn.f32 	%f197, %f196, %f219;
	st.global.f32 	[%rd21], %f197;
	add.s64 	%rd22, %rd1, %rd20;
	ld.global.f32 	%f198, [%rd22];
	sub.f32 	%f199, %f197, %f198;
	div.rn.f32 	%f200, %f199, %f1;
	st.global.f32 	[%rd22], %f200;
	ld.global.f32 	%f201, [%rd21+4];
	div.rn.f32 	%f202, %f201, %f219;
	st.global.f32 	[%rd21+4], %f202;
	ld.global.f32 	%f203, [%rd22+4];
	sub.f32 	%f204, %f202, %f203;
	div.rn.f32 	%f205, %f204, %f1;
	st.global.f32 	[%rd22+4], %f205;
	ld.global.f32 	%f206, [%rd21+8];
	div.rn.f32 	%f207, %f206, %f219;
	st.global.f32 	[%rd21+8], %f207;
	ld.global.f32 	%f208, [%rd22+8];
	sub.f32 	%f209, %f207, %f208;
	div.rn.f32 	%f210, %f209, %f1;
	st.global.f32 	[%rd22+8], %f210;
	ld.global.f32 	%f211, [%rd21+12];
	div.rn.f32 	%f212, %f211, %f219;
	st.global.f32 	[%rd21+12], %f212;
	ld.global.f32 	%f213, [%rd22+12];
	sub.f32 	%f214, %f212, %f213;
	div.rn.f32 	%f215, %f214, %f1;
	st.global.f32 	[%rd22+12], %f215;
	add.s32 	%r88, %r88, 4;
	setp.lt.s32 	%p52, %r88, %r16;
	@%p52 bra 	$L__BB2_6;
	bra.uni 	$L__BB2_11;
$L__BB2_7:
	ld.global.f32 	%f181, [%rd6];
	div.rn.f32 	%f182, %f181, %f219;
	st.global.f32 	[%rd6], %f182;
	mul.wide.s32 	%rd19, %r88, 4;
	add.s64 	%rd4, %rd1, %rd19;
	ld.global.f32 	%f183, [%rd4];
	sub.f32 	%f184, %f182, %f183;
	div.rn.f32 	%f185, %f184, %f1;
	st.global.f32 	[%rd4], %f185;
	setp.eq.s32 	%p49, %r42, 1;
	mov.u32 	%r88, %r11;
	@%p49 bra 	$L__BB2_10;
	ld.global.f32 	%f186, [%rd6+4];
	div.rn.f32 	%f187, %f186, %f219;
	st.global.f32 	[%rd6+4], %f187;
	ld.global.f32 	%f188, [%rd4+4];
	sub.f32 	%f189, %f187, %f188;
	div.rn.f32 	%f190, %f189, %f1;
	st.global.f32 	[%rd4+4], %f190;
	add.s32 	%r88, %r11, 1;
	setp.eq.s32 	%p50, %r42, 2;
	@%p50 bra 	$L__BB2_10;
	ld.global.f32 	%f191, [%rd6+8];
	div.rn.f32 	%f192, %f191, %f219;
	st.global.f32 	[%rd6+8], %f192;
	ld.global.f32 	%f193, [%rd4+8];
	sub.f32 	%f194, %f192, %f193;
	div.rn.f32 	%f195, %f194, %f1;
	st.global.f32 	[%rd4+8], %f195;
	add.s32 	%r88, %r11, 2;
$L__BB2_10:
	setp.gt.u32 	%p51, %r33, -4;
	@%p51 bra 	$L__BB2_11;
	bra.uni 	$L__BB2_6;
$L__BB2_11:
	add.s32 	%r83, %r83, %r3;
	setp.lt.s32 	%p53, %r83, %r44;
	add.s32 	%r82, %r82, 1;
	add.s16 	%rs19, %rs19, 1;
	add.s16 	%rs18, %rs18, 1;
	@%p53 bra 	$L__BB2_3;
$L__BB2_12:
	ret;
$L__BB2_13:
	ld.global.f32 	%f86, [%rd6];
	sub.f32 	%f87, %f86, %f227;
	fma.rn.f32 	%f88, %f87, 0f3BBB989D, 0f3F000000;
	cvt.sat.f32.f32 	%f89, %f88;
	mov.f32 	%f90, 0f4B400001;
	mov.f32 	%f91, 0f437C0000;
	fma.rm.f32 	%f92, %f89, %f91, %f90;
	add.f32 	%f93, %f92, 0fCB40007F;
	neg.f32 	%f94, %f93;
	fma.rn.f32 	%f95, %f87, 0f3FB8AA3B, %f94;
	fma.rn.f32 	%f96, %f87, 0f32A57060, %f95;
	mov.b32 	%r68, %f92;
	shl.b32 	%r69, %r68, 23;
	mov.b32 	%f97, %r69;
	ex2.approx.ftz.f32 	%f98, %f96;
	mul.f32 	%f99, %f98, %f97;
	st.global.f32 	[%rd6], %f99;
	add.f32 	%f219, %f99, 0f00000000;
	setp.eq.s32 	%p44, %r42, 1;
	mov.u32 	%r89, %r11;
	@%p44 bra 	$L__BB2_16;
	ld.global.f32 	%f100, [%rd6+4];
	sub.f32 	%f101, %f100, %f227;
	fma.rn.f32 	%f102, %f101, 0f3BBB989D, 0f3F000000;
	cvt.sat.f32.f32 	%f103, %f102;
	mov.f32 	%f104, 0f4B400001;
	mov.f32 	%f105, 0f437C0000;
	fma.rm.f32 	%f106, %f103, %f105, %f104;
	add.f32 	%f107, %f106, 0fCB40007F;
	neg.f32 	%f108, %f107;
	fma.rn.f32 	%f109, %f101, 0f3FB8AA3B, %f108;
	fma.rn.f32 	%f110, %f101, 0f32A57060, %f109;
	mov.b32 	%r70, %f106;
	shl.b32 	%r71, %r70, 23;
	mov.b32 	%f111, %r71;
	ex2.approx.ftz.f32 	%f112, %f110;
	mul.f32 	%f113, %f112, %f111;
	st.global.f32 	[%rd6+4], %f113;
	add.f32 	%f219, %f219, %f113;
	add.s32 	%r89, %r11, 1;
	setp.eq.s32 	%p45, %r42, 2;
	@%p45 bra 	$L__BB2_16;
	ld.global.f32 	%f114, [%rd6+8];
	sub.f32 	%f115, %f114, %f227;
	fma.rn.f32 	%f116, %f115, 0f3BBB989D, 0f3F000000;
	cvt.sat.f32.f32 	%f117, %f116;
	mov.f32 	%f118, 0f4B400001;
	mov.f32 	%f119, 0f437C0000;
	fma.rm.f32 	%f120, %f117, %f119, %f118;
	add.f32 	%f121, %f120, 0fCB40007F;
	neg.f32 	%f122, %f121;
	fma.rn.f32 	%f123, %f115, 0f3FB8AA3B, %f122;
	fma.rn.f32 	%f124, %f115, 0f32A57060, %f123;
	mov.b32 	%r72, %f120;
	shl.b32 	%r73, %r72, 23;
	mov.b32 	%f125, %r73;
	ex2.approx.ftz.f32 	%f126, %f124;
	mul.f32 	%f127, %f126, %f125;
	st.global.f32 	[%rd6+8], %f127;
	add.f32 	%f219, %f219, %f127;
	add.s32 	%r89, %r11, 2;
$L__BB2_16:
	sub.s32 	%r33, %r13, %r12;
	setp.gt.u32 	%p46, %r33, -4;
	@%p46 bra 	$L__BB2_17;
	bra.uni 	$L__BB2_5;
$L__BB2_17:
	@%p43 bra 	$L__BB2_10;
	bra.uni 	$L__BB2_7;
$L__BB2_18:
	.pragma "nounroll";
	mul.wide.s32 	%rd9, %r90, 4;
	add.s64 	%rd10, %rd3, %rd9;
	ld.global.f32 	%f27, [%rd10+-32];
	setp.gt.f32 	%p4, %f27, %f227;
	selp.f32 	%f28, %f27, %f227, %p4;
	ld.global.f32 	%f29, [%rd10+-28];
	setp.gt.f32 	%p5, %f29, %f28;
	selp.f32 	%f30, %f29, %f28, %p5;
	ld.global.f32 	%f31, [%rd10+-24];
	setp.gt.f32 	%p6, %f31, %f30;
	selp.f32 	%f32, %f31, %f30, %p6;
	ld.global.f32 	%f33, [%rd10+-20];
	setp.gt.f32 	%p7, %f33, %f32;
	selp.f32 	%f34, %f33, %f32, %p7;
	ld.global.f32 	%f35, [%rd10+-16];
	setp.gt.f32 	%p8, %f35, %f34;
	selp.f32 	%f36, %f35, %f34, %p8;
	ld.global.f32 	%f37, [%rd10+-12];
	setp.gt.f32 	%p9, %f37, %f36;
	selp.f32 	%f38, %f37, %f36, %p9;
	ld.global.f32 	%f39, [%rd10+-8];
	setp.gt.f32 	%p10, %f39, %f38;
	selp.f32 	%f40, %f39, %f38, %p10;
	ld.global.f32 	%f41, [%rd10+-4];
	setp.gt.f32 	%p11, %f41, %f40;
	selp.f32 	%f42, %f41, %f40, %p11;
	ld.global.f32 	%f43, [%rd10];
	setp.gt.f32 	%p12, %f43, %f42;
	selp.f32 	%f44, %f43, %f42, %p12;
	ld.global.f32 	%f45, [%rd10+4];
	setp.gt.f32 	%p13, %f45, %f44;
	selp.f32 	%f46, %f45, %f44, %p13;
	ld.global.f32 	%f47, [%rd10+8];
	setp.gt.f32 	%p14, %f47, %f46;
	selp.f32 	%f48, %f47, %f46, %p14;
	ld.global.f32 	%f49, [%rd10+12];
	setp.gt.f32 	%p15, %f49, %f48;
	selp.f32 	%f50, %f49, %f48, %p15;
	ld.global.f32 	%f51, [%rd10+16];
	setp.gt.f32 	%p16, %f51, %f50;
	selp.f32 	%f52, %f51, %f50, %p16;
	ld.global.f32 	%f53, [%rd10+20];
	setp.gt.f32 	%p17, %f53, %f52;
	selp.f32 	%f54, %f53, %f52, %p17;
	ld.global.f32 	%f55, [%rd10+24];
	setp.gt.f32 	%p18, %f55, %f54;
	selp.f32 	%f56, %f55, %f54, %p18;
	ld.global.f32 	%f57, [%rd10+28];
	setp.gt.f32 	%p19, %f57, %f56;
	selp.f32 	%f227, %f57, %f56, %p19;
	add.s32 	%r90, %r90, 16;
	add.s32 	%r84, %r84, 16;
	setp.eq.s32 	%p20, %r84, 0;
	@%p20 bra 	$L__BB2_19;
	bra.uni 	$L__BB2_18;
$L__BB2_19:
	and.b32  	%r60, %r14, 15;
	setp.eq.s32 	%p21, %r60, 0;
	@%p21 bra 	$L__BB2_30;
	cvt.u16.u32 	%rs11, %r12;
	cvt.u16.u32 	%rs12, %r7;
	mad.lo.s16 	%rs13, %rs19, %rs12, %rs2;
	add.s16 	%rs14, %rs13, %rs11;
	cvt.u32.u16 	%r61, %rs14;
	and.b32  	%r36, %r61, 15;
	add.s32 	%r62, %r36, -1;
	setp.lt.u32 	%p22, %r62, 7;
	@%p22 bra 	$L__BB2_22;
	mul.wide.s32 	%rd11, %r90, 4;
	add.s64 	%rd12, %rd2, %rd11;
	ld.global.f32 	%f59, [%rd12];
	setp.gt.f32 	%p23, %f59, %f227;
	selp.f32 	%f60, %f59, %f227, %p23;
	ld.global.f32 	%f61, [%rd12+4];
	setp.gt.f32 	%p24, %f61, %f60;
	selp.f32 	%f62, %f61, %f60, %p24;
	ld.global.f32 	%f63, [%rd12+8];
	setp.gt.f32 	%p25, %f63, %f62;
	selp.f32 	%f64, %f63, %f62, %p25;
	ld.global.f32 	%f65, [%rd12+12];
	setp.gt.f32 	%p26, %f65, %f64;
	selp.f32 	%f66, %f65, %f64, %p26;
	ld.global.f32 	%f67, [%rd12+16];
	setp.gt.f32 	%p27, %f67, %f66;
	selp.f32 	%f68, %f67, %f66, %p27;
	ld.global.f32 	%f69, [%rd12+20];
	setp.gt.f32 	%p28, %f69, %f68;
	selp.f32 	%f70, %f69, %f68, %p28;
	ld.global.f32 	%f71, [%rd12+24];
	setp.gt.f32 	%p29, %f71, %f70;
	selp.f32 	%f72, %f71, %f70, %p29;
	ld.global.f32 	%f73, [%rd12+28];
	setp.gt.f32 	%p30, %f73, %f72;
	selp.f32 	%f227, %f73, %f72, %p30;
	add.s32 	%r90, %r90, 8;
$L__BB2_22:
	and.b32  	%r63, %r36, 7;
	setp.eq.s32 	%p31, %r63, 0;
	@%p31 bra 	$L__BB2_30;
	cvt.u16.u32 	%rs15, %r12;
	mad.lo.s16 	%rs16, %rs18, %rs3, %rs2;
	add.s16 	%rs17, %rs16, %rs15;
	cvt.u32.u16 	%r64, %rs17;
	and.b32  	%r65, %r64, 7;
	and.b32  	%r39, %r64, 3;
	add.s32 	%r66, %r65, -1;
	setp.lt.u32 	%p32, %r66, 3;
	@%p32 bra 	$L__BB2_25;
	mul.wide.s32 	%rd13, %r90, 4;
	add.s64 	%rd14, %rd2, %rd13;
	ld.global.f32 	%f75, [%rd14];
	setp.gt.f32 	%p33, %f75, %f227;
	selp.f32 	%f76, %f75, %f227, %p33;
	ld.global.f32 	%f77, [%rd14+4];
	setp.gt.f32 	%p34, %f77, %f76;
	selp.f32 	%f78, %f77, %f76, %p34;
	ld.global.f32 	%f79, [%rd14+8];
	setp.gt.f32 	%p35, %f79, %f78;
	selp.f32 	%f80, %f79, %f78, %p35;
	ld.global.f32 	%f81, [%rd14+12];
	setp.gt.f32 	%p36, %f81, %f80;
	selp.f32 	%f227, %f81, %f80, %p36;
	add.s32 	%r90, %r90, 4;
$L__BB2_25:
	setp.eq.s32 	%p37, %r39, 0;
	@%p37 bra 	$L__BB2_30;
	mul.wide.s32 	%rd15, %r90, 4;
	add.s64 	%rd5, %rd2, %rd15;
	ld.global.f32 	%f82, [%rd5];
	setp.gt.f32 	%p38, %f82, %f227;
	selp.f32 	%f227, %f82, %f227, %p38;
	setp.eq.s32 	%p39, %r39, 1;
	@%p39 bra 	$L__BB2_30;
	ld.global.f32 	%f83, [%rd5+4];
	setp.gt.f32 	%p40, %f83, %f227;
	selp.f32 	%f227, %f83, %f227, %p40;
	setp.eq.s32 	%p41, %r39, 2;
	@%p41 bra 	$L__BB2_30;
	ld.global.f32 	%f22, [%rd5+8];
	setp.leu.f32 	%p42, %f22, %f227;
	@%p42 bra 	$L__BB2_30;
	mov.f32 	%f227, %f22;
$L__BB2_30:
	sub.s32 	%r67, %r12, %r13;
	and.b32  	%r42, %r67, 3;
	setp.eq.s32 	%p43, %r42, 0;
	mul.wide.s32 	%rd16, %r88, 4;
	add.s64 	%rd6, %rd2, %rd16;
	mov.f32 	%f219, 0f00000000;
	mov.u32 	%r89, %r88;
	@%p43 bra 	$L__BB2_16;
	bra.uni 	$L__BB2_13;

}


// ===== COMPILED SASS (sm_100) =====

	.target	sm_100

	.elftype	@"ET_EXEC"


//--------------------- .note.nv.tkinfo           --------------------------
	.section	.note.nv.tkinfo,"",@"SHT_NOTE"
	.sectionflags	@"SHF_NOTE_NV_TKINFO"
	.tkinfo
        /*0018*/ 	.word	0x00000002
        /*0030*/ 	.string	""
        /*0030*/ 	.string	"ptxas"
        /*0030*/ 	.string	"Cuda compilation tools, release 13.0, V13.0.88"
        /*0030*/ 	.string	"Build cuda_13.0.r13.0/compiler.36424714_0"
        /*0030*/ 	.string	"-arch sm_100 -m 64 "



//--------------------- .note.nv.cuinfo           --------------------------
	.section	.note.nv.cuinfo,"",@"SHT_NOTE"
	.sectionflags	@"SHF_NOTE_NV_CUINFO"
        /*0018*/ 	.short	0x0002
        /*001a*/ 	.short	0x0064
        /*001c*/ 	.short	0x0082
	.zero		2


//--------------------- .nv.info                  --------------------------
	.section	.nv.info,"",@"SHT_CUDA_INFO"
	.align	4


	//----- nvinfo : EIATTR_REGCOUNT
	.align		4
        /*0000*/ 	.byte	0x04, 0x2f
        /*0002*/ 	.short	(.L_1 - .L_0)
	.align		4
.L_0:
        /*0004*/ 	.word	index@(_Z9_reluforwPfi)
        /*0008*/ 	.word	0x0000000a


	//----- nvinfo : EIATTR_FRAME_SIZE
	.align		4
.L_1:
        /*000c*/ 	.byte	0x04, 0x11
        /*000e*/ 	.short	(.L_3 - .L_2)
	.align		4
.L_2:
        /*0010*/ 	.word	index@(_Z9_reluforwPfi)
        /*0014*/ 	.word	0x00000000


	//----- nvinfo : EIATTR_REGCOUNT
	.align		4
.L_3:
        /*0018*/ 	.byte	0x04, 0x2f
        /*001a*/ 	.short	(.L_5 - .L_4)
	.align		4
.L_4:
        /*001c*/ 	.word	index@(_Z9_relubackPfS_i)
        /*0020*/ 	.word	0x0000000c


	//----- nvinfo : EIATTR_FRAME_SIZE
	.align		4
.L_5:
        /*0024*/ 	.byte	0x04, 0x11
        /*0026*/ 	.short	(.L_7 - .L_6)
	.align		4
.L_6:
        /*0028*/ 	.word	index@(_Z9_relubackPfS_i)
        /*002c*/ 	.word	0x00000000


	//----- nvinfo : EIATTR_REGCOUNT
	.align		4
.L_7:
        /*0030*/ 	.byte	0x04, 0x2f
        /*0032*/ 	.short	(.L_9 - .L_8)
	.align		4
.L_8:
        /*0034*/ 	.word	index@(_Z9_softbackPfS_ii)
        /*0038*/ 	.word	0x00000028


	//----- nvinfo : EIATTR_FRAME_SIZE
	.align		4
.L_9:
        /*003c*/ 	.byte	0x04, 0x11
        /*003e*/ 	.short	(.L_11 - .L_10)
	.align		4
.L_10:
        /*0040*/ 	.word	index@($__internal_0_$__cuda_sm3x_div_rn_noftz_f32_slowpath)
        /*0044*/ 	.word	0x00000000


	//----- nvinfo : EIATTR_FRAME_SIZE
	.align		4
.L_11:
        /*0048*/ 	.byte	0x04, 0x11
        /*004a*/ 	.short	(.L_13 - .L_12)
	.align		4
.L_12:
        /*004c*/ 	.word	index@(_Z9_softbackPfS_ii)
        /*0050*/ 	.word	0x00000000


	//----- nvinfo : EIATTR_MIN_STACK_SIZE
	.align		4
.L_13:
        /*0054*/ 	.byte	0x04, 0x12
        /*0056*/ 	.short	(.L_15 - .L_14)
	.align		4
.L_14:
        /*0058*/ 	.word	index@(_Z9_softbackPfS_ii)
        /*005c*/ 	.word	0x00000000


	//----- nvinfo : EIATTR_MIN_STACK_SIZE
	.align		4
.L_15:
        /*0060*/ 	.byte	0x04, 0x12
        /*0062*/ 	.short	(.L_17 - .L_16)
	.align		4
.L_16:
        /*0064*/ 	.word	index@(_Z9_relubackPfS_i)
        /*0068*/ 	.word	0x00000000


	//----- nvinfo : EIATTR_MIN_STACK_SIZE
	.align		4
.L_17:
        /*006c*/ 	.byte	0x04, 0x12
        /*006e*/ 	.short	(.L_19 - .L_18)
	.align		4
.L_18:
        /*0070*/ 	.word	index@(_Z9_reluforwPfi)
        /*0074*/ 	.word	0x00000000
.L_19:


//--------------------- .nv.compat                --------------------------
	.section	.nv.compat,"",@"SHT_CUDA_COMPAT_INFO"
	.align	4
        /*0000*/ 	.byte	0x02, 0x09, 0x00, 0x00, 0x02, 0x02, 0x01, 0x00, 0x02, 0x05, 0x05, 0x00, 0x03, 0x07, 0x01, 0x01
        /*0010*/ 	.byte	0x02, 0x03, 0x00, 0x00, 0x02, 0x06, 0x01, 0x00, 0x04, 0x0b, 0x08, 0x00, 0x01, 0x00, 0x00, 0x00
        /*0020*/ 	.byte	0x00, 0x00, 0x00, 0x00


//--------------------- .nv.info._Z9_softbackPfS_ii --------------------------
	.section	.nv.info._Z9_softbackPfS_ii,"",@"SHT_CUDA_INFO"
	.sectionflags	@""
	.align	4


	//----- nvinfo : EIATTR_CUDA_API_VERSION
	.align		4
        /*0000*/ 	.byte	0x04, 0x37
        /*0002*/ 	.short	(.L_21 - .L_20)
.L_20:
        /*0004*/ 	.word	0x00000082


	//----- nvinfo : EIATTR_KPARAM_INFO
	.align		4
.L_21:
        /*0008*/ 	.byte	0x04, 0x17
        /*000a*/ 	.short	(.L_23 - .L_22)
.L_22:
        /*000c*/ 	.word	0x00000000
        /*0010*/ 	.short	0x0003
        /*0012*/ 	.short	0x0014
        /*0014*/ 	.byte	0x00, 0xf0, 0x11, 0x00


	//----- nvinfo : EIATTR_KPARAM_INFO
	.align		4
.L_23:
        /*0018*/ 	.byte	0x04, 0x17
        /*001a*/ 	.short	(.L_25 - .L_24)
.L_24:
        /*001c*/ 	.word	0x00000000
        /*0020*/ 	.short	0x0002
        /*0022*/ 	.short	0x0010
        /*0024*/ 	.byte	0x00, 0xf0, 0x11, 0x00


	//----- nvinfo : EIATTR_KPARAM_INFO
	.align		4
.L_25:
        /*0028*/ 	.byte	0x04, 0x17
        /*002a*/ 	.short	(.L_27 - .L_26)
.L_26:
        /*002c*/ 	.word	0x00000000
        /*0030*/ 	.short	0x0001
        /*0032*/ 	.short	0x0008
        /*0034*/ 	.byte	0x00, 0xf5, 0x21, 0x00


	//----- nvinfo : EIATTR_KPARAM_INFO
	.align		4
.L_27:
        /*0038*/ 	.byte	0x04, 0x17
        /*003a*/ 	.short	(.L_29 - .L_28)
.L_28:
        /*003c*/ 	.word	0x00000000
        /*0040*/ 	.short	0x0000
        /*0042*/ 	.short	0x0000
        /*0044*/ 	.byte	0x00, 0xf5, 0x21, 0x00


	//----- nvinfo : EIATTR_SPARSE_MMA_MASK
	.align		4
.L_29:
        /*0048*/ 	.byte	0x03, 0x50
        /*004a*/ 	.short	0x0000


	//----- nvinfo : EIATTR_MAXREG_COUNT
	.align		4
        /*004c*/ 	.byte	0x03, 0x1b
        /*004e*/ 	.short	0x00ff


	//----- nvinfo : EIATTR_MERCURY_ISA_VERSION
	.align		4
        /*0050*/ 	.byte	0x03, 0x5f
        /*0052*/ 	.short	0x0101


	//----- nvinfo : EIATTR_VRC_CTA_INIT_COUNT
	.align		4
        /*0054*/ 	.byte	0x02, 0x4a
	.zero		1
	.zero		1


	//----- nvinfo : EIATTR_EXIT_INSTR_OFFSETS
	.align		4
        /*0058*/ 	.byte	0x04, 0x1c
        /*005a*/ 	.short	(.L_31 - .L_30)


	//   ....[0]....
.L_30:
        /*005c*/ 	.word	0x00000070


	//   ....[1]....
        /*0060*/ 	.word	0x000000c0


	//   ....[2]....
        /*0064*/ 	.word	0x000023d0


	//----- nvinfo : EIATTR_CRS_STACK_SIZE
	.align		4
.L_31:
        /*0068*/ 	.byte	0x04, 0x1e
        /*006a*/ 	.short	(.L_33 - .L_32)
.L_32:
        /*006c*/ 	.word	0x00000000


	//----- nvinfo : EIATTR_CBANK_PARAM_SIZE
	.align		4
.L_33:
        /*0070*/ 	.byte	0x03, 0x19
        /*0072*/ 	.short	0x0018


	//----- nvinfo : EIATTR_PARAM_CBANK
	.align		4
        /*0074*/ 	.byte	0x04, 0x0a
        /*0076*/ 	.short	(.L_35 - .L_34)
	.align		4
.L_34:
        /*0078*/ 	.word	index@(.nv.constant0._Z9_softbackPfS_ii)
        /*007c*/ 	.short	0x0380
        /*007e*/ 	.short	0x0018


	//----- nvinfo : EIATTR_SW_WAR
	.align		4
.L_35:
        /*0080*/ 	.byte	0x04, 0x36
        /*0082*/ 	.short	(.L_37 - .L_36)
.L_36:
        /*0084*/ 	.word	0x00000008
.L_37:


//--------------------- .nv.info._Z9_relubackPfS_i --------------------------
	.section	.nv.info._Z9_relubackPfS_i,"",@"SHT_CUDA_INFO"
	.sectionflags	@""
	.align	4


	//----- nvinfo : EIATTR_CUDA_API_VERSION
	.align		4
        /*0000*/ 	.byte	0x04, 0x37
        /*0002*/ 	.short	(.L_39 - .L_38)
.L_38:
        /*0004*/ 	.word	0x00000082


	//----- nvinfo : EIATTR_KPARAM_INFO
	.align		4
.L_39:
        /*0008*/ 	.byte	0x04, 0x17
        /*000a*/ 	.short	(.L_41 - .L_40)
.L_40:
        /*000c*/ 	.word	0x00000000
        /*0010*/ 	.short	0x0002
        /*0012*/ 	.short	0x0010
        /*0014*/ 	.byte	0x00, 0xf0, 0x11, 0x00


	//----- nvinfo : EIATTR_KPARAM_INFO
	.align		4
.L_41:
        /*0018*/ 	.byte	0x04, 0x17
        /*001a*/ 	.short	(.L_43 - .L_42)
.L_42:
        /*001c*/ 	.word	0x00000000
        /*0020*/ 	.short	0x0001
        /*0022*/ 	.short	0x0008
        /*0024*/ 	.byte	0x00, 0xf5, 0x21, 0x00


	//----- nvinfo : EIATTR_KPARAM_INFO
	.align		4
.L_43:
        /*0028*/ 	.byte	0x04, 0x17
        /*002a*/ 	.short	(.L_45 - .L_44)
.L_44:
        /*002c*/ 	.word	0x00000000
        /*0030*/ 	.short	0x0000
        /*0032*/ 	.short	0x0000
        /*0034*/ 	.byte	0x00, 0xf5, 0x21, 0x00


	//----- nvinfo : EIATTR_SPARSE_MMA_MASK
	.align		4
.L_45:
        /*0038*/ 	.byte	0x03, 0x50
        /*003a*/ 	.short	0x0000


	//----- nvinfo : EIATTR_MAXREG_COUNT
	.align		4
        /*003c*/ 	.byte	0x03, 0x1b
        /*003e*/ 	.short	0x00ff


	//----- nvinfo : EIATTR_MERCURY_ISA_VERSION
	.align		4
        /*0040*/ 	.byte	0x03, 0x5f
        /*0042*/ 	.short	0x0101


	//----- nvinfo : EIATTR_VRC_CTA_INIT_COUNT
	.align		4
        /*0044*/ 	.byte	0x02, 0x4a
	.zero		1
	.zero		1


	//----- nvinfo : EIATTR_EXIT_INSTR_OFFSETS
	.align		4
        /*0048*/ 	.byte	0x04, 0x1c
        /*004a*/ 	.short	(.L_47 - .L_46)


	//   ....[0]....
.L_46:
        /*004c*/ 	.word	0x00000070


	//   ....[1]....
        /*0050*/ 	.word	0x00000160


	//----- nvinfo : EIATTR_CRS_STACK_SIZE
	.align		4
.L_47:
        /*0054*/ 	.byte	0x04, 0x1e
        /*0056*/ 	.short	(.L_49 - .L_48)
.L_48:
        /*0058*/ 	.word	0x00000000


	//----- nvinfo : EIATTR_CBANK_PARAM_SIZE
	.align		4
.L_49:
        /*005c*/ 	.byte	0x03, 0x19
        /*005e*/ 	.short	0x0014


	//----- nvinfo : EIATTR_PARAM_CBANK
	.align		4
        /*0060*/ 	.byte	0x04, 0x0a
        /*0062*/ 	.short	(.L_51 - .L_50)
	.align		4
.L_50:
        /*0064*/ 	.word	index@(.nv.constant0._Z9_relubackPfS_i)
        /*0068*/ 	.short	0x0380
        /*006a*/ 	.short	0x0014


	//----- nvinfo : EIATTR_SW_WAR
	.align		4
.L_51:
        /*006c*/ 	.byte	0x04, 0x36
        /*006e*/ 	.short	(.L_53 - .L_52)
.L_52:
        /*0070*/ 	.word	0x00000008
.L_53:


//--------------------- .nv.info._Z9_reluforwPfi  --------------------------
	.section	.nv.info._Z9_reluforwPfi,"",@"SHT_CUDA_INFO"
	.sectionflags	@""
	.align	4


	//----- nvinfo : EIATTR_CUDA_API_VERSION
	.align		4
        /*0000*/ 	.byte	0x04, 0x37
        /*0002*/ 	.short	(.L_55 - .L_54)
.L_54:
        /*0004*/ 	.word	0x00000082


	//----- nvinfo : EIATTR_KPARAM_INFO
	.align		4
.L_55:
        /*0008*/ 	.byte	0x04, 0x17
        /*000a*/ 	.short	(.L_57 - .L_56)
.L_56:
        /*000c*/ 	.word	0x00000000
        /*0010*/ 	.short	0x0001
        /*0012*/ 	.short	0x0008
        /*0014*/ 	.byte	0x00, 0xf0, 0x11, 0x00


	//----- nvinfo : EIATTR_KPARAM_INFO
	.align		4
.L_57:
        /*0018*/ 	.byte	0x04, 0x17
        /*001a*/ 	.short	(.L_59 - .L_58)
.L_58:
        /*001c*/ 	.word	0x00000000
        /*0020*/ 	.short	0x0000
        /*0022*/ 	.short	0x0000
        /*0024*/ 	.byte	0x00, 0xf5, 0x21, 0x00


	//----- nvinfo : EIATTR_SPARSE_MMA_MASK
	.align		4
.L_59:
        /*0028*/ 	.byte	0x03, 0x50
        /*002a*/ 	.short	0x0000


	//----- nvinfo : EIATTR_MAXREG_COUNT
	.align		4
        /*002c*/ 	.byte	0x03, 0x1b
        /*002e*/ 	.short	0x00ff


	//----- nvinfo : EIATTR_MERCURY_ISA_VERSION
	.align		4
        /*0030*/ 	.byte	0x03, 0x5f
        /*0032*/ 	.short	0x0101


	//----- nvinfo : EIATTR_VRC_CTA_INIT_COUNT
	.align		4
        /*0034*/ 	.byte	0x02, 0x4a
	.zero		1
	.zero		1


	//----- nvinfo : EIATTR_EXIT_INSTR_OFFSETS
	.align		4
        /*0038*/ 	.byte	0x04, 0x1c
        /*003a*/ 	.short	(.L_61 - .L_60)


	//   ....[0]....
.L_60:
        /*003c*/ 	.word	0x00000070


	//   ....[1]....
        /*0040*/ 	.word	0x00000140


	//----- nvinfo : EIATTR_CRS_STACK_SIZE
	.align		4
.L_61:
        /*0044*/ 	.byte	0x04, 0x1e
        /*0046*/ 	.short	(.L_63 - .L_62)
.L_62:
        /*0048*/ 	.word	0x00000000


	//----- nvinfo : EIATTR_CBANK_PARAM_SIZE
	.align		4
.L_63:
        /*004c*/ 	.byte	0x03, 0x19
        /*004e*/ 	.short	0x000c


	//----- nvinfo : EIATTR_PARAM_CBANK
	.align		4
        /*0050*/ 	.byte	0x04, 0x0a
        /*0052*/ 	.short	(.L_65 - .L_64)
	.align		4
.L_64:
        /*0054*/ 	.word	index@(.nv.constant0._Z9_reluforwPfi)
        /*0058*/ 	.short	0x0380
        /*005a*/ 	.short	0x000c


	//----- nvinfo : EIATTR_SW_WAR
	.align		4
.L_65:
        /*005c*/ 	.byte	0x04, 0x36
        /*005e*/ 	.short	(.L_67 - .L_66)
.L_66:
        /*0060*/ 	.word	0x00000008
.L_67:


//--------------------- .nv.callgraph             --------------------------
	.section	.nv.callgraph,"",@"SHT_CUDA_CALLGRAPH"
	.align	4
	.sectionentsize	8
	.align		4
        /*0000*/ 	.word	0x00000000
	.align		4
        /*0004*/ 	.word	0xffffffff
	.align		4
        /*0008*/ 	.word	0x00000000
	.align		4
        /*000c*/ 	.word	0xfffffffe
	.align		4
        /*0010*/ 	.word	0x00000000
	.align		4
        /*0014*/ 	.word	0xfffffffd
	.align		4
        /*0018*/ 	.word	0x00000000
	.align		4
        /*001c*/ 	.word	0xfffffffc


//--------------------- .text._Z9_softbackPfS_ii  --------------------------
	.section	.text._Z9_softbackPfS_ii,"ax",@progbits
	.align	128
        .global         _Z9_softbackPfS_ii
        .type           _Z9_softbackPfS_ii,@function
        .size           _Z9_softbackPfS_ii,(.L_x_64 - _Z9_softbackPfS_ii)
        .other          _Z9_softbackPfS_ii,@"STO_CUDA_ENTRY STV_DEFAULT"
_Z9_softbackPfS_ii:
.text._Z9_softbackPfS_ii:
[----:B------:R-:W-:Y:S01]  /*0000*/  LDC R1, c[0x0][0x37c] ;  /* 0x0000df00ff017b82 */ /* 0x000fe20000000800 */
[----:B------:R-:W0:Y:S07]  /*0010*/  S2R R21, SR_TID.X ;  /* 0x0000000000157919 */ /* 0x000e2e0000002100 */
[----:B------:R-:W0:Y:S01]  /*0020*/  S2UR UR4, SR_CTAID.X ;  /* 0x00000000000479c3 */ /* 0x000e220000002500 */
[----:B------:R-:W1:Y:S07]  /*0030*/  LDCU UR8, c[0x0][0x394] ;  /* 0x00007280ff0877ac */ /* 0x000e6e0008000800 */
[----:B------:R-:W0:Y:S02]  /*0040*/  LDC R22, c[0x0][0x360] ;  /* 0x0000d800ff167b82 */ /* 0x000e240000000800 */
[----:B0-----:R-:W-:-:S05]  /*0050*/  IMAD R21, R22, UR4, R21 ;  /* 0x0000000416157c24 */ /* 0x001fca000f8e0215 */
[----:B-1----:R-:W-:-:S13]  /*0060*/  ISETP.GE.AND P0, PT, R21, UR8, PT ;  /* 0x0000000815007c0c */ /* 0x002fda000bf06270 */
[----:B------:R-:W-:Y:S05]  /*0070*/  @P0 EXIT ;  /* 0x000000000000094d */ /* 0x000fea0003800000 */
[----:B------:R-:W0:Y:S01]  /*0080*/  LDC R13, c[0x0][0x390] ;  /* 0x0000e400ff0d7b82 */ /* 0x000e220000000800 */
[----:B------:R-:W1:Y:S02]  /*0090*/  LDCU UR4, c[0x0][0x370] ;  /* 0x00006e00ff0477ac */ /* 0x000e640008000800 */
[----:B-1----:R-:W-:Y:S01]  /*00a0*/  IMAD R22, R22, UR4, RZ ;  /* 0x0000000416167c24 */ /* 0x002fe2000f8e02ff */
[----:B0-----:R-:W-:-:S13]  /*00b0*/  ISETP.GE.AND P0, PT, R13, 0x1, PT ;  /* 0x000000010d00780c */ /* 0x001fda0003f06270 */
[----:B------:R-:W-:Y:S05]  /*00c0*/  @!P0 EXIT ;  /* 0x000000000000894d */ /* 0x000fea0003800000 */
[----:B------:R-:W0:Y:S01]  /*00d0*/  LDCU.64 UR4, c[0x0][0x388] ;  /* 0x00007100ff0477ac */ /* 0x000e220008000a00 */
[-C--:B------:R-:W-:Y:S02]  /*00e0*/  IMAD R18, R21, R13.reuse, RZ ;  /* 0x0000000d15127224 */ /* 0x080fe400078e02ff */
[----:B------:R-:W-:Y:S02]  /*00f0*/  HFMA2 R19, -RZ, RZ, 0, 0 ;  /* 0x00000000ff137431 */ /* 0x000fe400000001ff */
[----:B------:R-:W-:Y:S01]  /*0100*/  IMAD R20, R22, R13, RZ ;  /* 0x0000000d16147224 */ /* 0x000fe200078e02ff */
[----:B------:R-:W-:Y:S01]  /*0110*/  PRMT R17, RZ, 0x7610, R17 ;  /* 0x00007610ff117816 */ /* 0x000fe20000000011 */
[----:B------:R-:W-:Y:S01]  /*0120*/  IMAD.MOV R14, RZ, RZ, -R21 ;  /* 0x000000ffff0e7224 */ /* 0x000fe200078e0a15 */
[----:B------:R-:W-:Y:S01]  /*0130*/  PRMT R16, RZ, 0x7610, R16 ;  /* 0x00007610ff107816 */ /* 0x000fe20000000010 */
[----:B------:R-:W1:Y:S01]  /*0140*/  LDCU.64 UR6, c[0x0][0x358] ;  /* 0x00006b00ff0677ac */ /* 0x000e620008000a00 */
[----:B------:R-:W-:-:S02]  /*0150*/  I2FP.F32.S32 R15, UR8 ;  /* 0x00000008000f7c45 */ /* 0x000fc40008201400 */
[----:B------:R-:W-:Y:S01]  /*0160*/  IADD3 R13, PT, PT, R18, R13, RZ ;  /* 0x0000000d120d7210 */ /* 0x000fe20007ffe0ff */
[----:B0-----:R-:W-:-:S04]  /*0170*/  UIADD3 UR4, UP0, UPT, UR4, 0x20, URZ ;  /* 0x0000002004047890 */ /* 0x001fc8000ff1e0ff */
[----:B------:R-:W-:-:S12]  /*0180*/  UIADD3.X UR5, UPT, UPT, URZ, UR5, URZ, UP0, !UPT ;  /* 0x00000005ff057290 */ /* 0x000fd800087fe4ff */
.L_x_47:
[CCC-:B------:R-:W-:Y:S01]  /*0190*/  IMAD R9, R20.reuse, R19.reuse, R18.reuse ;  /* 0x0000001314097224 */ /* 0x1c0fe200078e0212 */
[----:B0-----:R-:W0:Y:S01]  /*01a0*/  LDC R2, c[0x0][0x390] ;  /* 0x0000e400ff027b82 */ /* 0x001e220000000800 */
[C---:B------:R-:W-:Y:S01]  /*01b0*/  IMAD R3, R20.reuse, R19, R13 ;  /* 0x0000001314037224 */ /* 0x040fe200078e020d */
[----:B------:R-:W-:Y:S01]  /*01c0*/  IADD3 R0, PT, PT, -R20, RZ, RZ ;  /* 0x000000ff14007210 */ /* 0x000fe20007ffe1ff */
[----:B-1----:R-:W-:Y:S01]  /*01d0*/  VIADD R6, R9, 0x1 ;  /* 0x0000000109067836 */ /* 0x002fe20000000000 */
[----:B------:R-:W-:Y:S04]  /*01e0*/  BSSY.RECONVERGENT B0, `(.L_x_0) ;  /* 0x000004b000007945 */ /* 0x000fe80003800200 */
[----:B------:R-:W-:Y:S01]  /*01f0*/  VIMNMX R8, PT, PT, R3, R6, !PT ;  /* 0x0000000603087248 */ /* 0x000fe20007fe0100 */
[----:B------:R-:W-:-:S04]  /*0200*/  IMAD R3, R19, R0, -R18 ;  /* 0x0000000013037224 */ /* 0x000fc800078e0a12 */
[----:B------:R-:W-:Y:S01]  /*0210*/  IMAD R5, R19, R0, R8 ;  /* 0x0000000013057224 */ /* 0x000fe200078e0208 */
[----:B------:R-:W-:Y:S01]  /*0220*/  IADD3 R4, PT, PT, R8, R3, RZ ;  /* 0x0000000308047210 */ /* 0x000fe20007ffe0ff */
[----:B------:R-:W-:Y:S02]  /*0230*/  IMAD.MOV.U32 R0, RZ, RZ, -0x800000 ;  /* 0xff800000ff007424 */ /* 0x000fe400078e00ff */
[----:B------:R-:W-:Y:S01]  /*0240*/  IMAD.IADD R5, R18, 0x1, -R5 ;  /* 0x0000000112057824 */ /* 0x000fe200078e0a05 */
[----:B------:R-:W-:-:S04]  /*0250*/  LOP3.LUT P0, RZ, R4, 0xf, RZ, 0xc0, !PT ;  /* 0x0000000f04ff7812 */ /* 0x000fc8000780c0ff */
[----:B------:R-:W-:Y:S01]  /*0260*/  ISETP.GT.U32.AND P1, PT, R5, -0x10, PT ;  /* 0xfffffff00500780c */ /* 0x000fe20003f24070 */
[----:B0-----:R-:W-:-:S04]  /*0270*/  IMAD R5, R21, R2, RZ ;  /* 0x0000000215057224 */ /* 0x001fc800078e02ff */
[----:B------:R-:W-:Y:S01]  /*0280*/  IMAD.MOV.U32 R25, RZ, RZ, R5 ;  /* 0x000000ffff197224 */ /* 0x000fe200078e0005 */
[----:B------:R-:W-:-:S07]  /*0290*/  IADD3 R12, PT, PT, R5, R2, RZ ;  /* 0x00000002050c7210 */ /* 0x000fce0007ffe0ff */
[----:B------:R-:W-:Y:S05]  /*02a0*/  @P1 BRA `(.L_x_1) ;  /* 0x0000000000f81947 */ /* 0x000fea0003800000 */
[----:B------:R-:W-:Y:S01]  /*02b0*/  IADD3 R0, PT, PT, R14, R21, RZ ;  /* 0x000000150e007210 */ /* 0x000fe20007ffe0ff */
[----:B------:R-:W-:Y:S01]  /*02c0*/  IMAD.MOV R3, RZ, RZ, -R22 ;  /* 0x000000ffff037224 */ /* 0x000fe200078e0a16 */
[----:B------:R-:W-:Y:S01]  /*02d0*/  LOP3.LUT R4, R4, 0xfffffff0, RZ, 0xc0, !PT ;  /* 0xfffffff004047812 */ /* 0x000fe200078ec0ff */
[----:B------:R-:W-:Y:S02]  /*02e0*/  IMAD.MOV.U32 R5, RZ, RZ, R25 ;  /* 0x000000ffff057224 */ /* 0x000fe400078e0019 */
[----:B------:R-:W-:Y:S01]  /*02f0*/  IMAD R3, R19, R3, R0 ;  /* 0x0000000313037224 */ /* 0x000fe200078e0200 */
[----:B------:R-:W-:-:S03]  /*0300*/  MOV R0, 0xff800000 ;  /* 0xff80000000007802 */ /* 0x000fc60000000f00 */
[----:B------:R-:W-:-:S07]  /*0310*/  IMAD R4, R3, R2, -R4 ;  /* 0x0000000203047224 */ /* 0x000fce00078e0a04 */
.L_x_2:
[----:B------:R-:W-:Y:S01]  /*0320*/  MOV R2, UR4 ;  /* 0x0000000400027c02 */ /* 0x000fe20008000f00 */
[----:B------:R-:W-:-:S04]  /*0330*/  IMAD.U32 R3, RZ, RZ, UR5 ;  /* 0x00000005ff037e24 */ /* 0x000fc8000f8e00ff */
[----:B------:R-:W-:-:S05]  /*0340*/  IMAD.WIDE R2, R5, 0x4, R2 ;  /* 0x0000000405027825 */ /* 0x000fca00078e0202 */
[----:B-1----:R-:W2:Y:S04]  /*0350*/  LDG.E R33, desc[UR6][R2.64+-0x20] ;  /* 0xffffe00602217981 */ /* 0x002ea8000c1e1900 */
[----:B------:R-:W3:Y:S04]  /*0360*/  LDG.E R35, desc[UR6][R2.64+-0x1c] ;  /* 0xffffe40602237981 */ /* 0x000ee8000c1e1900 */
[----:B------:R-:W4:Y:S04]  /*0370*/  LDG.E R32, desc[UR6][R2.64+-0x18] ;  /* 0xffffe80602207981 */ /* 0x000f28000c1e1900 */
[----:B------:R-:W5:Y:S04]  /*0380*/  LDG.E R31, desc[UR6][R2.64+-0x14] ;  /* 0xffffec06021f7981 */ /* 0x000f68000c1e1900 */
        /* <DEDUP_REMOVED lines=9> */
[----:B------:R-:W5:Y:S01]  /*0420*/  LDG.E R7, desc[UR6][R2.64+0x14] ;  /* 0x0000140602077981 */ /* 0x000f62000c1e1900 */
[----:B--2---:R-:W-:-:S04]  /*0430*/  FSETP.GT.AND P1, PT, R33, R0, PT ;  /* 0x000000002100720b */ /* 0x004fc80003f24000 */
[----:B------:R-:W-:Y:S02]  /*0440*/  FSEL R34, R33, R0, P1 ;  /* 0x0000000021227208 */ /* 0x000fe40000800000 */
[----:B------:R-:W2:Y:S04]  /*0450*/  LDG.E R0, desc[UR6][R2.64+0x18] ;  /* 0x0000180602007981 */ /* 0x000ea8000c1e1900 */
[----:B------:R-:W2:Y:S01]  /*0460*/  LDG.E R33, desc[UR6][R2.64+0x1c] ;  /* 0x00001c0602217981 */ /* 0x000ea2000c1e1900 */
[-C--:B---3--:R-:W-:Y:S01]  /*0470*/  FSETP.GT.AND P1, PT, R35, R34.reuse, PT ;  /* 0x000000222300720b */ /* 0x088fe20003f24000 */
[----:B------:R-:W-:Y:S01]  /*0480*/  VIADD R5, R5, 0x10 ;  /* 0x0000001005057836 */ /* 0x000fe20000000000 */
[----:B------:R-:W-:Y:S02]  /*0490*/  IADD3 R4, PT, PT, R4, 0x10, RZ ;  /* 0x0000001004047810 */ /* 0x000fe40007ffe0ff */
[----:B------:R-:W-:-:S02]  /*04a0*/  FSEL R35, R35, R34, P1 ;  /* 0x0000002223237208 */ /* 0x000fc40000800000 */
[----:B------:R-:W-:Y:S02]  /*04b0*/  ISETP.NE.AND P2, PT, R4, RZ, PT ;  /* 0x000000ff0400720c */ /* 0x000fe40003f45270 */
[----:B----4-:R-:W-:-:S04]  /*04c0*/  FSETP.GT.AND P1, PT, R32, R35, PT ;  /* 0x000000232000720b */ /* 0x010fc80003f24000 */
[----:B------:R-:W-:-:S04]  /*04d0*/  FSEL R32, R32, R35, P1 ;  /* 0x0000002320207208 */ /* 0x000fc80000800000 */
[----:B-----5:R-:W-:-:S04]  /*04e0*/  FSETP.GT.AND P1, PT, R31, R32, PT ;  /* 0x000000201f00720b */ /* 0x020fc80003f24000 */
[----:B------:R-:W-:-:S04]  /*04f0*/  FSEL R31, R31, R32, P1 ;  /* 0x000000201f1f7208 */ /* 0x000fc80000800000 */
[----:B------:R-:W-:-:S04]  /*0500*/  FSETP.GT.AND P1, PT, R30, R31, PT ;  /* 0x0000001f1e00720b */ /* 0x000fc80003f24000 */
        /* <DEDUP_REMOVED lines=19> */
[----:B--2---:R-:W-:-:S04]  /*0640*/  FSETP.GT.AND P1, PT, R0, R7, PT ;  /* 0x000000070000720b */ /* 0x004fc80003f24000 */
[----:B------:R-:W-:-:S04]  /*0650*/  FSEL R0, R0, R7, P1 ;  /* 0x0000000700007208 */ /* 0x000fc80000800000 */
[----:B------:R-:W-:-:S04]  /*0660*/  FSETP.GT.AND P1, PT, R33, R0, PT ;  /* 0x000000002100720b */ /* 0x000fc80003f24000 */
[----:B------:R-:W-:Y:S01]  /*0670*/  FSEL R0, R33, R0, P1 ;  /* 0x0000000021007208 */ /* 0x000fe20000800000 */
[----:B------:R-:W-:Y:S08]  /*0680*/  @P2 BRA `(.L_x_2) ;  /* 0xfffffffc00242947 */ /* 0x000ff0000383ffff */
.L_x_1:
[----:B-1----:R-:W-:Y:S05]  /*0690*/  BSYNC.RECONVERGENT B0 ;  /* 0x0000000000007941 */ /* 0x002fea0003800200 */
.L_x_0:
[----:B------:R-:W-:Y:S04]  /*06a0*/  BSSY.RECONVERGENT B0, `(.L_x_3) ;  /* 0x0000058000007945 */ /* 0x000fe80003800200 */
[----:B------:R-:W-:Y:S05]  /*06b0*/  @!P0 BRA `(.L_x_4) ;  /* 0x0000000400588947 */ /* 0x000fea0003800000 */
[----:B------:R-:W-:Y:S01]  /*06c0*/  PRMT R3, R18, 0x9910, RZ ;  /* 0x0000991012037816 */ /* 0x000fe200000000ff */
[----:B------:R-:W-:Y:S01]  /*06d0*/  BSSY.RECONVERGENT B1, `(.L_x_5) ;  /* 0x0000028000017945 */ /* 0x000fe20003800200 */
[----:B------:R-:W-:Y:S02]  /*06e0*/  IADD3 R2, PT, PT, -R20, RZ, RZ ;  /* 0x000000ff14027210 */ /* 0x000fe40007ffe1ff */
[----:B------:R-:W-:Y:S01]  /*06f0*/  PRMT R10, R16, 0x9910, RZ ;  /* 0x00009910100a7816 */ /* 0x000fe200000000ff */
[----:B------:R-:W-:Y:S01]  /*0700*/  IMAD.MOV R7, RZ, RZ, -R3 ;  /* 0x000000ffff077224 */ /* 0x000fe200078e0a03 */
[----:B------:R-:W-:Y:S02]  /*0710*/  PRMT R4, R2, 0x9910, RZ ;  /* 0x0000991002047816 */ /* 0x000fe400000000ff */
[----:B------:R-:W-:-:S05]  /*0720*/  MOV R3, R10 ;  /* 0x0000000a00037202 */ /* 0x000fca0000000f00 */
[----:B------:R-:W-:-:S04]  /*0730*/  IMAD R3, R4, R3, R7 ;  /* 0x0000000304037224 */ /* 0x000fc800078e0207 */
[----:B------:R-:W-:-:S05]  /*0740*/  IMAD.IADD R3, R8, 0x1, R3 ;  /* 0x0000000108037824 */ /* 0x000fca00078e0203 */
[----:B------:R-:W-:-:S04]  /*0750*/  LOP3.LUT R3, R3, 0xf, RZ, 0xc0, !PT ;  /* 0x0000000f03037812 */ /* 0x000fc800078ec0ff */
[C---:B------:R-:W-:Y:S02]  /*0760*/  IADD3 R2, PT, PT, R3.reuse, -0x1, RZ ;  /* 0xffffffff03027810 */ /* 0x040fe40007ffe0ff */
[----:B------:R-:W-:Y:S02]  /*0770*/  LOP3.LUT P0, RZ, R3, 0x7, RZ, 0xc0, !PT ;  /* 0x0000000703ff7812 */ /* 0x000fe4000780c0ff */
[----:B------:R-:W-:-:S13]  /*0780*/  ISETP.GE.U32.AND P1, PT, R2, 0x7, PT ;  /* 0x000000070200780c */ /* 0x000fda0003f26070 */
[----:B------:R-:W-:Y:S05]  /*0790*/  @!P1 BRA `(.L_x_6) ;  /* 0x00000000006c9947 */ /* 0x000fea0003800000 */
[----:B------:R-:W0:Y:S02]  /*07a0*/  LDC.64 R2, c[0x0][0x388] ;  /* 0x0000e200ff027b82 */ /* 0x000e240000000a00 */
[----:B0-----:R-:W-:-:S05]  /*07b0*/  IMAD.WIDE R2, R5, 0x4, R2 ;  /* 0x0000000405027825 */ /* 0x001fca00078e0202 */
[----:B------:R-:W2:Y:S04]  /*07c0*/  LDG.E R11, desc[UR6][R2.64] ;  /* 0x00000006020b7981 */ /* 0x000ea8000c1e1900 */
[----:B------:R-:W3:Y:S04]  /*07d0*/  LDG.E R23, desc[UR6][R2.64+0x4] ;  /* 0x0000040602177981 */ /* 0x000ee8000c1e1900 */
[----:B------:R-:W4:Y:S04]  /*07e0*/  LDG.E R27, desc[UR6][R2.64+0x8] ;  /* 0x00000806021b7981 */ /* 0x000f28000c1e1900 */
[----:B------:R-:W5:Y:S04]  /*07f0*/  LDG.E R29, desc[UR6][R2.64+0xc] ;  /* 0x00000c06021d7981 */ /* 0x000f68000c1e1900 */
[----:B------:R-:W5:Y:S04]  /*0800*/  LDG.E R31, desc[UR6][R2.64+0x10] ;  /* 0x00001006021f7981 */ /* 0x000f68000c1e1900 */
[----:B------:R-:W5:Y:S04]  /*0810*/  LDG.E R33, desc[UR6][R2.64+0x14] ;  /* 0x0000140602217981 */ /* 0x000f68000c1e1900 */
[----:B------:R-:W5:Y:S04]  /*0820*/  LDG.E R35, desc[UR6][R2.64+0x18] ;  /* 0x0000180602237981 */ /* 0x000f68000c1e1900 */
[----:B------:R-:W5:Y:S01]  /*0830*/  LDG.E R37, desc[UR6][R2.64+0x1c] ;  /* 0x00001c0602257981 */ /* 0x000f62000c1e1900 */
[----:B------:R-:W-:Y:S01]  /*0840*/  VIADD R5, R5, 0x8 ;  /* 0x0000000805057836 */ /* 0x000fe20000000000 */
[----:B--2---:R-:W-:-:S04]  /*0850*/  FSETP.GT.AND P1, PT, R11, R0, PT ;  /* 0x000000000b00720b */ /* 0x004fc80003f24000 */
[----:B------:R-:W-:-:S04]  /*0860*/  FSEL R0, R11, R0, P1 ;  /* 0x000000000b007208 */ /* 0x000fc80000800000 */
[----:B---3--:R-:W-:-:S04]  /*0870*/  FSETP.GT.AND P1, PT, R23, R0, PT ;  /* 0x000000001700720b */ /* 0x008fc80003f24000 */
[----:B------:R-:W-:-:S04]  /*0880*/  FSEL R0, R23, R0, P1 ;  /* 0x0000000017007208 */ /* 0x000fc80000800000 */
        /* <DEDUP_REMOVED lines=11> */
[----:B------:R-:W-:-:S09]  /*0940*/  FSEL R0, R37, R0, P1 ;  /* 0x0000000025007208 */ /* 0x000fd20000800000 */
.L_x_6:
[----:B------:R-:W-:Y:S05]  /*0950*/  BSYNC.RECONVERGENT B1 ;  /* 0x0000000000017941 */ /* 0x000fea0003800200 */
.L_x_5:
[----:B------:R-:W-:Y:S05]  /*0960*/  @!P0 BRA `(.L_x_4) ;  /* 0x0000000000ac8947 */ /* 0x000fea0003800000 */
[----:B------:R-:W-:Y:S01]  /*0970*/  PRMT R2, R17, 0x9910, RZ ;  /* 0x0000991011027816 */ /* 0x000fe200000000ff */
[----:B------:R-:W-:Y:S04]  /*0980*/  BSSY.RECONVERGENT B1, `(.L_x_7) ;  /* 0x0000019000017945 */ /* 0x000fe80003800200 */
[----:B------:R-:W-:-:S05]  /*0990*/  IMAD R7, R4, R2, R7 ;  /* 0x0000000204077224 */ /* 0x000fca00078e0207 */
[----:B------:R-:W-:-:S04]  /*09a0*/  IADD3 R7, PT, PT, R8, R7, RZ ;  /* 0x0000000708077210 */ /* 0x000fc80007ffe0ff */
[----:B------:R-:W-:-:S04]  /*09b0*/  LOP3.LUT R7, R7, 0xffff, RZ, 0xc0, !PT ;  /* 0x0000ffff07077812 */ /* 0x000fc800078ec0ff */
[C---:B------:R-:W-:Y:S02]  /*09c0*/  LOP3.LUT R2, R7.reuse, 0x7, RZ, 0xc0, !PT ;  /* 0x0000000707027812 */ /* 0x040fe400078ec0ff */
[----:B------:R-:W-:-:S03]  /*09d0*/  LOP3.LUT R7, R7, 0x3, RZ, 0xc0, !PT ;  /* 0x0000000307077812 */ /* 0x000fc600078ec0ff */
[----:B------:R-:W-:Y:S01]  /*09e0*/  VIADD R2, R2, 0xffffffff ;  /* 0xffffffff02027836 */ /* 0x000fe20000000000 */
[----:B------:R-:W-:-:S04]  /*09f0*/  ISETP.NE.AND P0, PT, R7, RZ, PT ;  /* 0x000000ff0700720c */ /* 0x000fc80003f05270 */
[----:B------:R-:W-:-:S13]  /*0a00*/  ISETP.GE.U32.AND P1, PT, R2, 0x3, PT ;  /* 0x000000030200780c */ /* 0x000fda0003f26070 */
[----:B------:R-:W-:Y:S05]  /*0a10*/  @!P1 BRA `(.L_x_8) ;  /* 0x00000000003c9947 */ /* 0x000fea0003800000 */
[----:B------:R-:W0:Y:S02]  /*0a20*/  LDC.64 R2, c[0x0][0x388] ;  /* 0x0000e200ff027b82 */ /* 0x000e240000000a00 */
[----:B0-----:R-:W-:-:S05]  /*0a30*/  IMAD.WIDE R2, R5, 0x4, R2 ;  /* 0x0000000405027825 */ /* 0x001fca00078e0202 */
[----:B------:R-:W2:Y:S04]  /*0a40*/  LDG.E R11, desc[UR6][R2.64] ;  /* 0x00000006020b7981 */ /* 0x000ea8000c1e1900 */
[----:B------:R-:W3:Y:S04]  /*0a50*/  LDG.E R23, desc[UR6][R2.64+0x4] ;  /* 0x0000040602177981 */ /* 0x000ee8000c1e1900 */
[----:B------:R-:W4:Y:S04]  /*0a60*/  LDG.E R27, desc[UR6][R2.64+0x8] ;  /* 0x00000806021b7981 */ /* 0x000f28000c1e1900 */
[----:B------:R-:W5:Y:S01]  /*0a70*/  LDG.E R29, desc[UR6][R2.64+0xc] ;  /* 0x00000c06021d7981 */ /* 0x000f62000c1e1900 */
[----:B------:R-:W-:-:S02]  /*0a80*/  IADD3 R5, PT, PT, R5, 0x4, RZ ;  /* 0x0000000405057810 */ /* 0x000fc40007ffe0ff */
[----:B--2---:R-:W-:-:S04]  /*0a90*/  FSETP.GT.AND P1, PT, R11, R0, PT ;  /* 0x000000000b00720b */ /* 0x004fc80003f24000 */
[----:B------:R-:W-:-:S04]  /*0aa0*/  FSEL R0, R11, R0, P1 ;  /* 0x000000000b007208 */ /* 0x000fc80000800000 */
[----:B---3--:R-:W-:-:S04]  /*0ab0*/  FSETP.GT.AND P1, PT, R23, R0, PT ;  /* 0x000000001700720b */ /* 0x008fc80003f24000 */
[----:B------:R-:W-:-:S04]  /*0ac0*/  FSEL R0, R23, R0, P1 ;  /* 0x0000000017007208 */ /* 0x000fc80000800000 */
[----:B----4-:R-:W-:-:S04]  /*0ad0*/  FSETP.GT.AND P1, PT, R27, R0, PT ;  /* 0x000000001b00720b */ /* 0x010fc80003f24000 */
[----:B------:R-:W-:-:S04]  /*0ae0*/  FSEL R0, R27, R0, P1 ;  /* 0x000000001b007208 */ /* 0x000fc80000800000 */
[----:B-----5:R-:W-:-:S04]  /*0af0*/  FSETP.GT.AND P1, PT, R29, R0, PT ;  /* 0x000000001d00720b */ /* 0x020fc80003f24000 */
[----:B------:R-:W-:-:S09]  /*0b00*/  FSEL R0, R29, R0, P1 ;  /* 0x000000001d007208 */ /* 0x000fd20000800000 */
.L_x_8:
[----:B------:R-:W-:Y:S05]  /*0b10*/  BSYNC.RECONVERGENT B1 ;  /* 0x0000000000017941 */ /* 0x000fea0003800200 */
.L_x_7:
[----:B------:R-:W-:Y:S05]  /*0b20*/  @!P0 BRA `(.L_x_4) ;  /* 0x00000000003c8947 */ /* 0x000fea0003800000 */
[----:B------:R-:W0:Y:S02]  /*0b30*/  LDC.64 R2, c[0x0][0x388] ;  /* 0x0000e200ff027b82 */ /* 0x000e240000000a00 */
[----:B0-----:R-:W-:-:S05]  /*0b40*/  IMAD.WIDE R2, R5, 0x4, R2 ;  /* 0x0000000405027825 */ /* 0x001fca00078e0202 */
[----:B------:R-:W2:Y:S01]  /*0b50*/  LDG.E R5, desc[UR6][R2.64] ;  /* 0x0000000602057981 */ /* 0x000ea2000c1e1900 */
[----:B------:R-:W-:Y:S02]  /*0b60*/  ISETP.NE.AND P1, PT, R7, 0x1, PT ;  /* 0x000000010700780c */ /* 0x000fe40003f25270 */
[----:B--2---:R-:W-:-:S04]  /*0b70*/  FSETP.GT.AND P0, PT, R5, R0, PT ;  /* 0x000000000500720b */ /* 0x004fc80003f04000 */
[----:B------:R-:W-:-:S07]  /*0b80*/  FSEL R0, R5, R0, P0 ;  /* 0x0000000005007208 */ /* 0x000fce0000000000 */
[----:B------:R-:W-:Y:S05]  /*0b90*/  @!P1 BRA `(.L_x_4) ;  /* 0x0000000000209947 */ /* 0x000fea0003800000 */
[----:B------:R-:W2:Y:S01]  /*0ba0*/  LDG.E R5, desc[UR6][R2.64+0x4] ;  /* 0x0000040602057981 */ /* 0x000ea2000c1e1900 */
[----:B------:R-:W-:Y:S02]  /*0bb0*/  ISETP.NE.AND P1, PT, R7, 0x2, PT ;  /* 0x000000020700780c */ /* 0x000fe40003f25270 */
[----:B--2---:R-:W-:-:S04]  /*0bc0*/  FSETP.GT.AND P0, PT, R5, R0, PT ;  /* 0x000000000500720b */ /* 0x004fc80003f04000 */
[----:B------:R-:W-:-:S07]  /*0bd0*/  FSEL R0, R5, R0, P0 ;  /* 0x0000000005007208 */ /* 0x000fce0000000000 */
[----:B------:R-:W-:Y:S05]  /*0be0*/  @!P1 BRA `(.L_x_4) ;  /* 0x00000000000c9947 */ /* 0x000fea0003800000 */
[----:B------:R-:W2:Y:S02]  /*0bf0*/  LDG.E R3, desc[UR6][R2.64+0x8] ;  /* 0x0000080602037981 */ /* 0x000ea4000c1e1900 */
[----:B--2---:R-:W-:-:S13]  /*0c00*/  FSETP.GT.AND P0, PT, R3, R0, PT ;  /* 0x000000000300720b */ /* 0x004fda0003f04000 */
[----:B------:R-:W-:-:S07]  /*0c10*/  @P0 IMAD.MOV.U32 R0, RZ, RZ, R3 ;  /* 0x000000ffff000224 */ /* 0x000fce00078e0003 */
.L_x_4:
[----:B------:R-:W-:Y:S05]  /*0c20*/  BSYNC.RECONVERGENT B0 ;  /* 0x0000000000007941 */ /* 0x000fea0003800200 */
.L_x_3:
[----:B------:R-:W0:Y:S01]  /*0c30*/  LDC.64 R2, c[0x0][0x388] ;  /* 0x0000e200ff027b82 */ /* 0x000e220000000a00 */
[----:B------:R-:W-:Y:S01]  /*0c40*/  IADD3 R10, PT, PT, -R9, R8, RZ ;  /* 0x00000008090a7210 */ /* 0x000fe20007ffe1ff */
[----:B------:R-:W-:Y:S01]  /*0c50*/  BSSY.RECONVERGENT B0, `(.L_x_9) ;  /* 0x0000033000007945 */ /* 0x000fe20003800200 */
[----:B------:R-:W-:Y:S01]  /*0c60*/  IMAD.MOV.U32 R23, RZ, RZ, RZ ;  /* 0x000000ffff177224 */ /* 0x000fe200078e00ff */
[----:B------:R-:W-:Y:S02]  /*0c70*/  MOV R11, R25 ;  /* 0x00000019000b7202 */ /* 0x000fe40000000f00 */
[----:B------:R-:W-:Y:S01]  /*0c80*/  LOP3.LUT P0, R10, R10, 0x3, RZ, 0xc0, !PT ;  /* 0x000000030a0a7812 */ /* 0x000fe2000780c0ff */
[----:B0-----:R-:W-:-:S12]  /*0c90*/  IMAD.WIDE R4, R25, 0x4, R2 ;  /* 0x0000000419047825 */ /* 0x001fd800078e0202 */
[----:B------:R-:W-:Y:S05]  /*0ca0*/  @!P0 BRA `(.L_x_10) ;  /* 0x0000000000b48947 */ /* 0x000fea0003800000 */
[----:B------:R-:W2:Y:S01]  /*0cb0*/  LDG.E R11, desc[UR6][R4.64] ;  /* 0x00000006040b7981 */ /* 0x000ea2000c1e1900 */
[----:B------:R-:W-:Y:S02]  /*0cc0*/  HFMA2 R24, -RZ, RZ, 3.7421875, 0 ;  /* 0x437c0000ff187431 */ /* 0x000fe400000001ff */
[----:B------:R-:W-:Y:S01]  /*0cd0*/  IMAD.MOV.U32 R7, RZ, RZ, 0x3bbb989d ;  /* 0x3bbb989dff077424 */ /* 0x000fe200078e00ff */
[----:B------:R-:W-:Y:S01]  /*0ce0*/  ISETP.NE.AND P1, PT, R10, 0x1, PT ;  /* 0x000000010a00780c */ /* 0x000fe20003f25270 */
[----:B--2---:R-:W-:-:S04]  /*0cf0*/  FADD R26, R11, -R0 ;  /* 0x800000000b1a7221 */ /* 0x004fc80000000000 */
[----:B------:R-:W-:-:S04]  /*0d00*/  FFMA.SAT R11, R26, R7, 0.5 ;  /* 0x3f0000001a0b7423 */ /* 0x000fc80000002007 */
[----:B------:R-:W-:-:S04]  /*0d10*/  FFMA.RM R11, R11, R24, 12582913 ;  /* 0x4b4000010b0b7423 */ /* 0x000fc80000004018 */
[C---:B------:R-:W-:Y:S01]  /*0d20*/  FADD R23, R11.reuse, -12583039 ;  /* 0xcb40007f0b177421 */ /* 0x040fe20000000000 */
[----:B------:R-:W-:-:S03]  /*0d30*/  IMAD.SHL.U32 R11, R11, 0x800000, RZ ;  /* 0x008000000b0b7824 */ /* 0x000fc600078e00ff */
[----:B------:R-:W-:-:S04]  /*0d40*/  FFMA R23, R26, 1.4426950216293334961, -R23 ;  /* 0x3fb8aa3b1a177823 */ /* 0x000fc80000000817 */
[----:B------:R-:W-:-:S06]  /*0d50*/  FFMA R26, R26, 1.925963033500011079e-08, R23 ;  /* 0x32a570601a1a7823 */ /* 0x000fcc0000000017 */
[----:B------:R-:W0:Y:S02]  /*0d60*/  MUFU.EX2 R26, R26 ;  /* 0x0000001a001a7308 */ /* 0x000e240000000800 */
[----:B0-----:R-:W-:Y:S01]  /*0d70*/  FMUL R27, R11, R26 ;  /* 0x0000001a0b1b7220 */ /* 0x001fe20000400000 */
[----:B------:R-:W-:-:S03]  /*0d80*/  MOV R11, R6 ;  /* 0x00000006000b7202 */ /* 0x000fc60000000f00 */
[----:B------:R-:W-:Y:S01]  /*0d90*/  FADD R23, RZ, R27 ;  /* 0x0000001bff177221 */ /* 0x000fe20000000000 */
[----:B------:R0:W-:Y:S01]  /*0da0*/  STG.E desc[UR6][R4.64], R27 ;  /* 0x0000001b04007986 */ /* 0x0001e2000c101906 */
[----:B------:R-:W-:Y:S05]  /*0db0*/  @!P1 BRA `(.L_x_10) ;  /* 0x0000000000709947 */ /* 0x000fea0003800000 */
[----:B------:R-:W2:Y:S01]  /*0dc0*/  LDG.E R11, desc[UR6][R4.64+0x4] ;  /* 0x00000406040b7981 */ /* 0x000ea2000c1e1900 */
[----:B------:R-:W-:Y:S01]  /*0dd0*/  ISETP.NE.AND P1, PT, R10, 0x2, PT ;  /* 0x000000020a00780c */ /* 0x000fe20003f25270 */
[----:B--2---:R-:W-:-:S04]  /*0de0*/  FADD R6, R11, -R0 ;  /* 0x800000000b067221 */ /* 0x004fc80000000000 */
[----:B------:R-:W-:-:S04]  /*0df0*/  FFMA.SAT R11, R6, R7, 0.5 ;  /* 0x3f000000060b7423 */ /* 0x000fc80000002007 */
[----:B------:R-:W-:-:S04]  /*0e00*/  FFMA.RM R11, R11, R24, 12582913 ;  /* 0x4b4000010b0b7423 */ /* 0x000fc80000004018 */
[C---:B0-----:R-:W-:Y:S01]  /*0e10*/  FADD R27, R11.reuse, -12583039 ;  /* 0xcb40007f0b1b7421 */ /* 0x041fe20000000000 */
[----:B------:R-:W-:-:S03]  /*0e20*/  IMAD.SHL.U32 R11, R11, 0x800000, RZ ;  /* 0x008000000b0b7824 */ /* 0x000fc600078e00ff */
[----:B------:R-:W-:-:S04]  /*0e30*/  FFMA R27, R6, 1.4426950216293334961, -R27 ;  /* 0x3fb8aa3b061b7823 */ /* 0x000fc8000000081b */
[----:B------:R-:W-:-:S04]  /*0e40*/  FFMA R27, R6, 1.925963033500011079e-08, R27 ;  /* 0x32a57060061b7823 */ /* 0x000fc8000000001b */
[----:B------:R-:W0:Y:S02]  /*0e50*/  MUFU.EX2 R6, R27 ;  /* 0x0000001b00067308 */ /* 0x000e240000000800 */
[----:B0-----:R-:W-:Y:S01]  /*0e60*/  FMUL R6, R11, R6 ;  /* 0x000000060b067220 */ /* 0x001fe20000400000 */
[----:B------:R-:W-:-:S03]  /*0e70*/  IADD3 R11, PT, PT, R9, 0x2, RZ ;  /* 0x00000002090b7810 */ /* 0x000fc60007ffe0ff */
[----:B------:R-:W-:Y:S01]  /*0e80*/  FADD R23, R23, R6 ;  /* 0x0000000617177221 */ /* 0x000fe20000000000 */
[----:B------:R1:W-:Y:S01]  /*0e90*/  STG.E desc[UR6][R4.64+0x4], R6 ;  /* 0x0000040604007986 */ /* 0x0003e2000c101906 */
[----:B------:R-:W-:Y:S05]  /*0ea0*/  @!P1 BRA `(.L_x_10) ;  /* 0x0000000000349947 */ /* 0x000fea0003800000 */
[----:B------:R-:W1:Y:S02]  /*0eb0*/  LDG.E R11, desc[UR6][R4.64+0x8] ;  /* 0x00000806040b7981 */ /* 0x000e64000c1e1900 */
[----:B-1----:R-:W-:-:S04]  /*0ec0*/  FADD R6, R11, -R0 ;  /* 0x800000000b067221 */ /* 0x002fc80000000000 */
[----:B------:R-:W-:-:S04]  /*0ed0*/  FFMA.SAT R7, R6, R7, 0.5 ;  /* 0x3f00000006077423 */ /* 0x000fc80000002007 */
[----:B------:R-:W-:-:S04]  /*0ee0*/  FFMA.RM R7, R7, R24, 12582913 ;  /* 0x4b40000107077423 */ /* 0x000fc80000004018 */
[C---:B------:R-:W-:Y:S01]  /*0ef0*/  FADD R11, R7.reuse, -12583039 ;  /* 0xcb40007f070b7421 */ /* 0x040fe20000000000 */
[----:B------:R-:W-:-:S03]  /*0f00*/  IMAD.SHL.U32 R7, R7, 0x800000, RZ ;  /* 0x0080000007077824 */ /* 0x000fc600078e00ff */
[----:B------:R-:W-:-:S04]  /*0f10*/  FFMA R11, R6, 1.4426950216293334961, -R11 ;  /* 0x3fb8aa3b060b7823 */ /* 0x000fc8000000080b */
[----:B------:R-:W-:Y:S01]  /*0f20*/  FFMA R6, R6, 1.925963033500011079e-08, R11 ;  /* 0x32a5706006067823 */ /* 0x000fe2000000000b */
[----:B------:R-:W-:-:S05]  /*0f30*/  IADD3 R11, PT, PT, R9, 0x3, RZ ;  /* 0x00000003090b7810 */ /* 0x000fca0007ffe0ff */
[----:B------:R-:W0:Y:S02]  /*0f40*/  MUFU.EX2 R6, R6 ;  /* 0x0000000600067308 */ /* 0x000e240000000800 */
[----:B0-----:R-:W-:-:S04]  /*0f50*/  FMUL R7, R7, R6 ;  /* 0x0000000607077220 */ /* 0x001fc80000400000 */
[----:B------:R-:W-:Y:S01]  /*0f60*/  FADD R23, R23, R7 ;  /* 0x0000000717177221 */ /* 0x000fe20000000000 */
[----:B------:R2:W-:Y:S06]  /*0f70*/  STG.E desc[UR6][R4.64+0x8], R7 ;  /* 0x0000080704007986 */ /* 0x0005ec000c101906 */
.L_x_10:
[----:B------:R-:W-:Y:S05]  /*0f80*/  BSYNC.RECONVERGENT B0 ;  /* 0x0000000000007941 */ /* 0x000fea0003800200 */
.L_x_9:
[----:B------:R-:W-:Y:S01]  /*0f90*/  IMAD.IADD R8, R9, 0x1, -R8 ;  /* 0x0000000109087824 */ /* 0x000fe200078e0a08 */
[----:B------:R-:W-:Y:S04]  /*0fa0*/  BSSY.RECONVERGENT B0, `(.L_x_11) ;  /* 0x0000039000007945 */ /* 0x000fe80003800200 */
[----:B------:R-:W-:-:S13]  /*0fb0*/  ISETP.GT.U32.AND P1, PT, R8, -0x4, PT ;  /* 0xfffffffc0800780c */ /* 0x000fda0003f24070 */
[----:B------:R-:W-:Y:S05]  /*0fc0*/  @P1 BRA `(.L_x_12) ;  /* 0x0000000000d81947 */ /* 0x000fea0003800000 */
.L_x_13:
[----:B-123--:R-:W-:-:S05]  /*0fd0*/  IMAD.WIDE R6, R11, 0x4, R2 ;  /* 0x000000040b067825 */ /* 0x00efca00078e0202 */
[----:B0-----:R-:W2:Y:S04]  /*0fe0*/  LDG.E R27, desc[UR6][R6.64] ;  /* 0x00000006061b7981 */ /* 0x001ea8000c1e1900 */
[----:B------:R-:W3:Y:S04]  /*0ff0*/  LDG.E R33, desc[UR6][R6.64+0x4] ;  /* 0x0000040606217981 */ /* 0x000ee8000c1e1900 */
[----:B------:R-:W4:Y:S04]  /*1000*/  LDG.E R31, desc[UR6][R6.64+0x8] ;  /* 0x00000806061f7981 */ /* 0x000f28000c1e1900 */
[----:B------:R-:W5:Y:S01]  /*1010*/  LDG.E R29, desc[UR6][R6.64+0xc] ;  /* 0x00000c06061d7981 */ /* 0x000f62000c1e1900 */
[----:B------:R-:W-:Y:S01]  /*1020*/  HFMA2 R26, -RZ, RZ, 0.96630859375, -0.0022525787353515625 ;  /* 0x3bbb989dff1a7431 */ /* 0x000fe200000001ff */
[----:B------:R-:W-:-:S04]  /*1030*/  IADD3 R11, PT, PT, R11, 0x4, RZ ;  /* 0x000000040b0b7810 */ /* 0x000fc80007ffe0ff */
[----:B------:R-:W-:Y:S01]  /*1040*/  ISETP.GE.AND P1, PT, R11, R12, PT ;  /* 0x0000000c0b00720c */ /* 0x000fe20003f26270 */
[----:B--2---:R-:W-:Y:S01]  /*1050*/  FADD R35, R27, -R0 ;  /* 0x800000001b237221 */ /* 0x004fe20000000000 */
[----:B------:R-:W-:-:S03]  /*1060*/  IMAD.MOV.U32 R27, RZ, RZ, 0x437c0000 ;  /* 0x437c0000ff1b7424 */ /* 0x000fc600078e00ff */
[----:B------:R-:W-:Y:S01]  /*1070*/  FFMA.SAT R10, R35, R26, 0.5 ;  /* 0x3f000000230a7423 */ /* 0x000fe2000000201a */
[----:B---3--:R-:W-:-:S03]  /*1080*/  FADD R33, R33, -R0 ;  /* 0x8000000021217221 */ /* 0x008fc60000000000 */
[----:B------:R-:W-:Y:S01]  /*1090*/  FFMA.RM R10, R10, R27, 12582913 ;  /* 0x4b4000010a0a7423 */ /* 0x000fe2000000401b */
[----:B------:R-:W-:Y:S01]  /*10a0*/  FFMA.SAT R30, R33, R26, 0.5 ;  /* 0x3f000000211e7423 */ /* 0x000fe2000000201a */
[--C-:B----4-:R-:W-:Y:S02]  /*10b0*/  FADD R31, R31, -R0.reuse ;  /* 0x800000001f1f7221 */ /* 0x110fe40000000000 */
[----:B------:R-:W-:Y:S01]  /*10c0*/  FADD R24, R10, -12583039 ;  /* 0xcb40007f0a187421 */ /* 0x000fe20000000000 */
[----:B-----5:R-:W-:-:S03]  /*10d0*/  FADD R29, R29, -R0 ;  /* 0x800000001d1d7221 */ /* 0x020fc60000000000 */
[----:B------:R-:W-:Y:S01]  /*10e0*/  FFMA R28, R35, 1.4426950216293334961, -R24 ;  /* 0x3fb8aa3b231c7823 */ /* 0x000fe20000000818 */
[----:B------:R-:W-:Y:S01]  /*10f0*/  FFMA.RM R24, R30, R27, 12582913 ;  /* 0x4b4000011e187423 */ /* 0x000fe2000000401b */
[----:B------:R-:W-:Y:S02]  /*1100*/  FFMA.SAT R32, R29, R26, 0.5 ;  /* 0x3f0000001d207423 */ /* 0x000fe4000000201a */
[----:B------:R-:W-:Y:S01]  /*1110*/  FFMA R28, R35, 1.925963033500011079e-08, R28 ;  /* 0x32a57060231c7823 */ /* 0x000fe2000000001c */
[C---:B------:R-:W-:Y:S01]  /*1120*/  FADD R30, R24.reuse, -12583039 ;  /* 0xcb40007f181e7421 */ /* 0x040fe20000000000 */
[----:B------:R-:W-:-:S03]  /*1130*/  IMAD.SHL.U32 R24, R24, 0x800000, RZ ;  /* 0x0080000018187824 */ /* 0x000fc600078e00ff */
[C---:B------:R-:W-:Y:S01]  /*1140*/  FFMA R30, R33.reuse, 1.4426950216293334961, -R30 ;  /* 0x3fb8aa3b211e7823 */ /* 0x040fe2000000081e */
[----:B------:R-:W0:Y:S03]  /*1150*/  MUFU.EX2 R28, R28 ;  /* 0x0000001c001c7308 */ /* 0x000e260000000800 */
[----:B------:R-:W-:Y:S01]  /*1160*/  FFMA R33, R33, 1.925963033500011079e-08, R30 ;  /* 0x32a5706021217823 */ /* 0x000fe2000000001e */
[----:B------:R-:W-:-:S04]  /*1170*/  FFMA.SAT R30, R31, R26, 0.5 ;  /* 0x3f0000001f1e7423 */ /* 0x000fc8000000201a */
[-C--:B------:R-:W-:Y:S01]  /*1180*/  FFMA.RM R26, R30, R27.reuse, 12582913 ;  /* 0x4b4000011e1a7423 */ /* 0x080fe2000000401b */
[----:B------:R-:W-:Y:S01]  /*1190*/  FFMA.RM R27, R32, R27, 12582913 ;  /* 0x4b400001201b7423 */ /* 0x000fe2000000401b */
[----:B------:R-:W1:Y:S02]  /*11a0*/  MUFU.EX2 R33, R33 ;  /* 0x0000002100217308 */ /* 0x000e640000000800 */
[C---:B------:R-:W-:Y:S01]  /*11b0*/  FADD R30, R26.reuse, -12583039 ;  /* 0xcb40007f1a1e7421 */ /* 0x040fe20000000000 */
[----:B------:R-:W-:Y:S01]  /*11c0*/  FADD R32, R27, -12583039 ;  /* 0xcb40007f1b207421 */ /* 0x000fe20000000000 */
[----:B------:R-:W-:Y:S02]  /*11d0*/  SHF.L.U32 R35, R26, 0x17, RZ ;  /* 0x000000171a237819 */ /* 0x000fe400000006ff */
[----:B------:R-:W-:Y:S01]  /*11e0*/  FFMA R30, R31, 1.4426950216293334961, -R30 ;  /* 0x3fb8aa3b1f1e7823 */ /* 0x000fe2000000081e */
[----:B------:R-:W-:-:S03]  /*11f0*/  FFMA R32, R29, 1.4426950216293334961, -R32 ;  /* 0x3fb8aa3b1d207823 */ /* 0x000fc60000000820 */
[----:B------:R-:W-:Y:S01]  /*1200*/  FFMA R30, R31, 1.925963033500011079e-08, R30 ;  /* 0x32a570601f1e7823 */ /* 0x000fe2000000001e */
[----:B------:R-:W-:Y:S01]  /*1210*/  FFMA R29, R29, 1.925963033500011079e-08, R32 ;  /* 0x32a570601d1d7823 */ /* 0x000fe20000000020 */
[----:B------:R-:W-:Y:S01]  /*1220*/  SHF.L.U32 R31, R10, 0x17, RZ ;  /* 0x000000170a1f7819 */ /* 0x000fe200000006ff */
[----:B------:R-:W-:-:S03]  /*1230*/  IMAD.SHL.U32 R10, R27, 0x800000, RZ ;  /* 0x008000001b0a7824 */ /* 0x000fc600078e00ff */
[----:B------:R-:W2:Y:S01]  /*1240*/  MUFU.EX2 R30, R30 ;  /* 0x0000001e001e7308 */ /* 0x000ea20000000800 */
[----:B0-----:R-:W-:Y:S01]  /*1250*/  FMUL R28, R31, R28 ;  /* 0x0000001c1f1c7220 */ /* 0x001fe20000400000 */
[----:B-1----:R-:W-:-:S03]  /*1260*/  FMUL R24, R24, R33 ;  /* 0x0000002118187220 */ /* 0x002fc60000400000 */
[----:B------:R-:W-:Y:S01]  /*1270*/  FADD R23, R28, R23 ;  /* 0x000000171c177221 */ /* 0x000fe20000000000 */
[----:B------:R3:W-:Y:S02]  /*1280*/  STG.E desc[UR6][R6.64], R28 ;  /* 0x0000001c06007986 */ /* 0x0007e4000c101906 */
[----:B------:R-:W0:Y:S01]  /*1290*/  MUFU.EX2 R29, R29 ;  /* 0x0000001d001d7308 */ /* 0x000e220000000800 */
[----:B------:R-:W-:Y:S01]  /*12a0*/  FADD R23, R23, R24 ;  /* 0x0000001817177221 */ /* 0x000fe20000000000 */
[----:B------:R3:W-:Y:S01]  /*12b0*/  STG.E desc[UR6][R6.64+0x4], R24 ;  /* 0x0000041806007986 */ /* 0x0007e2000c101906 */
[----:B--2---:R-:W-:-:S04]  /*12c0*/  FMUL R35, R35, R30 ;  /* 0x0000001e23237220 */ /* 0x004fc80000400000 */
[----:B------:R-:W-:Y:S01]  /*12d0*/  FADD R23, R23, R35 ;  /* 0x0000002317177221 */ /* 0x000fe20000000000 */
[----:B------:R3:W-:Y:S01]  /*12e0*/  STG.E desc[UR6][R6.64+0x8], R35 ;  /* 0x0000082306007986 */ /* 0x0007e2000c101906 */
[----:B0-----:R-:W-:-:S04]  /*12f0*/  FMUL R10, R10, R29 ;  /* 0x0000001d0a0a7220 */ /* 0x001fc80000400000 */
[----:B------:R-:W-:Y:S01]  /*1300*/  FADD R23, R23, R10 ;  /* 0x0000000a17177221 */ /* 0x000fe20000000000 */
[----:B------:R3:W-:Y:S01]  /*1310*/  STG.E desc[UR6][R6.64+0xc], R10 ;  /* 0x00000c0a06007986 */ /* 0x0007e2000c101906 */
[----:B------:R-:W-:Y:S05]  /*1320*/  @!P1 BRA `(.L_x_13) ;  /* 0xfffffffc00289947 */ /* 0x000fea000383ffff */
.L_x_12:
[----:B------:R-:W-:Y:S05]  /*1330*/  BSYNC.RECONVERGENT B0 ;  /* 0x0000000000007941 */ /* 0x000fea0003800200 */
.L_x_11:
[----:B------:R-:W-:Y:S04]  /*1340*/  BSSY.RECONVERGENT B2, `(.L_x_14) ;  /* 0x0000076000027945 */ /* 0x000fe80003800200 */
[----:B------:R-:W-:Y:S05]  /*1350*/  @!P0 BRA `(.L_x_15) ;  /* 0x0000000400d08947 */ /* 0x000fea0003800000 */
[----:B------:R-:W4:Y:S01]  /*1360*/  LDG.E R0, desc[UR6][R4.64] ;  /* 0x0000000604007981 */ /* 0x000f22000c1e1900 */
[----:B------:R-:W5:Y:S01]  /*1370*/  MUFU.RCP R2, R23 ;  /* 0x0000001700027308 */ /* 0x000f620000001000 */
[----:B------:R-:W-:Y:S01]  /*1380*/  BSSY.RECONVERGENT B3, `(.L_x_16) ;  /* 0x000000c000037945 */ /* 0x000fe20003800200 */
[----:B-----5:R-:W-:-:S04]  /*1390*/  FFMA R3, R2, -R23, 1 ;  /* 0x3f80000002037423 */ /* 0x020fc80000000817 */
[----:B------:R-:W-:Y:S02]  /*13a0*/  FFMA R3, R2, R3, R2 ;  /* 0x0000000302037223 */ /* 0x000fe40000000002 */
[----:B----4-:R-:W4:Y:S02]  /*13b0*/  FCHK P0, R0, R23 ;  /* 0x0000001700007302 */ /* 0x010f240000000000 */
[----:B------:R-:W-:-:S04]  /*13c0*/  FFMA R2, R0, R3, RZ ;  /* 0x0000000300027223 */ /* 0x000fc800000000ff */
[----:B-1-3--:R-:W-:-:S04]  /*13d0*/  FFMA R6, R2, -R23, R0 ;  /* 0x8000001702067223 */ /* 0x00afc80000000000 */
[----:B------:R-:W-:Y:S01]  /*13e0*/  FFMA R3, R3, R6, R2 ;  /* 0x0000000603037223 */ /* 0x000fe20000000002 */
[----:B----4-:R-:W-:Y:S06]  /*13f0*/  @!P0 BRA `(.L_x_17) ;  /* 0x0000000000108947 */ /* 0x010fec0003800000 */
[----:B------:R-:W-:Y:S01]  /*1400*/  IMAD.MOV.U32 R3, RZ, RZ, R23 ;  /* 0x000000ffff037224 */ /* 0x000fe200078e0017 */
[----:B------:R-:W-:-:S07]  /*1410*/  MOV R2, 0x1430 ;  /* 0x0000143000027802 */ /* 0x000fce0000000f00 */
[----:B0-2---:R-:W-:Y:S05]  /*1420*/  CALL.REL.NOINC `($__internal_0_$__cuda_sm3x_div_rn_noftz_f32_slowpath) ;  /* 0x0000000c00ec7944 */ /* 0x005fea0003c00000 */
[----:B------:R-:W-:-:S07]  /*1430*/  MOV R3, R27 ;  /* 0x0000001b00037202 */ /* 0x000fce0000000f00 */
.L_x_17:
[----:B------:R-:W-:Y:S05]  /*1440*/  BSYNC.RECONVERGENT B3 ;  /* 0x0000000000037941 */ /* 0x000fea0003800200 */
.L_x_16:
[----:B--2---:R-:W1:Y:S01]  /*1450*/  LDC.64 R6, c[0x0][0x380] ;  /* 0x0000e000ff067b82 */ /* 0x004e620000000a00 */
[----:B------:R2:W-:Y:S01]  /*1460*/  STG.E desc[UR6][R4.64], R3 ;  /* 0x0000000304007986 */ /* 0x0005e2000c101906 */
[----:B-1----:R-:W-:-:S05]  /*1470*/  IMAD.WIDE R6, R25, 0x4, R6 ;  /* 0x0000000419067825 */ /* 0x002fca00078e0206 */
[----:B------:R-:W3:Y:S01]  /*1480*/  LDG.E R0, desc[UR6][R6.64] ;  /* 0x0000000606007981 */ /* 0x000ee2000c1e1900 */
[----:B------:R-:W1:Y:S01]  /*1490*/  MUFU.RCP R2, R15 ;  /* 0x0000000f00027308 */ /* 0x000e620000001000 */
[----:B------:R-:W-:Y:S01]  /*14a0*/  BSSY.RECONVERGENT B3, `(.L_x_18) ;  /* 0x000000d000037945 */ /* 0x000fe20003800200 */
[----:B-1----:R-:W-:-:S04]  /*14b0*/  FFMA R11, R2, -R15, 1 ;  /* 0x3f800000020b7423 */ /* 0x002fc8000000080f */
[----:B------:R-:W-:Y:S01]  /*14c0*/  FFMA R11, R2, R11, R2 ;  /* 0x0000000b020b7223 */ /* 0x000fe20000000002 */
[----:B---3--:R-:W-:-:S04]  /*14d0*/  FADD R0, -R0, R3 ;  /* 0x0000000300007221 */ /* 0x008fc80000000100 */
[----:B------:R-:W1:Y:S01]  /*14e0*/  FCHK P0, R0, R15 ;  /* 0x0000000f00007302 */ /* 0x000e620000000000 */
[----:B------:R-:W-:-:S04]  /*14f0*/  FFMA R2, R0, R11, RZ ;  /* 0x0000000b00027223 */ /* 0x000fc800000000ff */
[----:B------:R-:W-:-:S04]  /*1500*/  FFMA R10, R2, -R15, R0 ;  /* 0x8000000f020a7223 */ /* 0x000fc80000000000 */
[----:B------:R-:W-:Y:S01]  /*1510*/  FFMA R11, R11, R10, R2 ;  /* 0x0000000a0b0b7223 */ /* 0x000fe20000000002 */
[----:B-12---:R-:W-:Y:S06]  /*1520*/  @!P0 BRA `(.L_x_19) ;  /* 0x0000000000108947 */ /* 0x006fec0003800000 */
[----:B------:R-:W-:Y:S01]  /*1530*/  IMAD.MOV.U32 R3, RZ, RZ, R15 ;  /* 0x000000ffff037224 */ /* 0x000fe200078e000f */
[----:B------:R-:W-:-:S07]  /*1540*/  MOV R2, 0x1560 ;  /* 0x0000156000027802 */ /* 0x000fce0000000f00 */
[----:B0-----:R-:W-:Y:S05]  /*1550*/  CALL.REL.NOINC `($__internal_0_$__cuda_sm3x_div_rn_noftz_f32_slowpath) ;  /* 0x0000000c00a07944 */ /* 0x001fea0003c00000 */
[----:B------:R-:W-:-:S07]  /*1560*/  MOV R11, R27 ;  /* 0x0000001b000b7202 */ /* 0x000fce0000000f00 */
.L_x_19:
[----:B------:R-:W-:Y:S05]  /*1570*/  BSYNC.RECONVERGENT B3 ;  /* 0x0000000000037941 */ /* 0x000fea0003800200 */
.L_x_18:
[----:B------:R-:W-:Y:S01]  /*1580*/  IMAD R0, R20, R19, R13 ;  /* 0x0000001314007224 */ /* 0x000fe200078e020d */
[----:B------:R4:W-:Y:S01]  /*1590*/  STG.E desc[UR6][R6.64], R11 ;  /* 0x0000000b06007986 */ /* 0x0009e2000c101906 */
[----:B------:R-:W-:-:S05]  /*15a0*/  VIADD R25, R9, 0x1 ;  /* 0x0000000109197836 */ /* 0x000fca0000000000 */
[----:B------:R-:W-:-:S04]  /*15b0*/  VIMNMX R0, PT, PT, R0, R25, !PT ;  /* 0x0000001900007248 */ /* 0x000fc80007fe0100 */
[----:B------:R-:W-:-:S04]  /*15c0*/  IADD3 R0, PT, PT, -R9, R0, RZ ;  /* 0x0000000009007210 */ /* 0x000fc80007ffe1ff */
[----:B------:R-:W-:-:S04]  /*15d0*/  LOP3.LUT R10, R0, 0x3, RZ, 0xc0, !PT ;  /* 0x00000003000a7812 */ /* 0x000fc800078ec0ff */
[----:B------:R-:W-:-:S13]  /*15e0*/  ISETP.NE.AND P0, PT, R10, 0x1, PT ;  /* 0x000000010a00780c */ /* 0x000fda0003f05270 */
[----:B----4-:R-:W-:Y:S05]  /*15f0*/  @!P0 BRA `(.L_x_15) ;  /* 0x0000000400288947 */ /* 0x010fea0003800000 */
[----:B------:R-:W2:Y:S01]  /*1600*/  LDG.E R11, desc[UR6][R4.64+0x4] ;  /* 0x00000406040b7981 */ /* 0x000ea2000c1e1900 */
[----:B------:R-:W1:Y:S01]  /*1610*/  MUFU.RCP R0, R23 ;  /* 0x0000001700007308 */ /* 0x000e620000001000 */
[----:B------:R-:W-:Y:S01]  /*1620*/  BSSY.RECONVERGENT B3, `(.L_x_20) ;  /* 0x000000d000037945 */ /* 0x000fe20003800200 */
[----:B-1----:R-:W-:-:S04]  /*1630*/  FFMA R3, R0, -R23, 1 ;  /* 0x3f80000000037423 */ /* 0x002fc80000000817 */
[----:B------:R-:W-:Y:S02]  /*1640*/  FFMA R0, R0, R3, R0 ;  /* 0x0000000300007223 */ /* 0x000fe40000000000 */
[----:B--2---:R-:W1:Y:S02]  /*1650*/  FCHK P0, R11, R23 ;  /* 0x000000170b007302 */ /* 0x004e640000000000 */
[----:B------:R-:W-:-:S04]  /*1660*/  FFMA R2, R0, R11, RZ ;  /* 0x0000000b00027223 */ /* 0x000fc800000000ff */
[----:B------:R-:W-:-:S04]  /*1670*/  FFMA R3, R2, -R23, R11 ;  /* 0x8000001702037223 */ /* 0x000fc8000000000b */
[----:B------:R-:W-:Y:S01]  /*1680*/  FFMA R3, R0, R3, R2 ;  /* 0x0000000300037223 */ /* 0x000fe20000000002 */
[----:B-1----:R-:W-:Y:S06]  /*1690*/  @!P0 BRA `(.L_x_21) ;  /* 0x0000000000148947 */ /* 0x002fec0003800000 */
[----:B------:R-:W-:Y:S01]  /*16a0*/  IMAD.MOV.U32 R0, RZ, RZ, R11 ;  /* 0x000000ffff007224 */ /* 0x000fe200078e000b */
[----:B------:R-:W-:Y:S02]  /*16b0*/  MOV R3, R23 ;  /* 0x0000001700037202 */ /* 0x000fe40000000f00 */
[----:B------:R-:W-:-:S07]  /*16c0*/  MOV R2, 0x16e0 ;  /* 0x000016e000027802 */ /* 0x000fce0000000f00 */
[----:B0-----:R-:W-:Y:S05]  /*16d0*/  CALL.REL.NOINC `($__internal_0_$__cuda_sm3x_div_rn_noftz_f32_slowpath) ;  /* 0x0000000c00407944 */ /* 0x001fea0003c00000 */
[----:B------:R-:W-:-:S07]  /*16e0*/  IMAD.MOV.U32 R3, RZ, RZ, R27 ;  /* 0x000000ffff037224 */ /* 0x000fce00078e001b */
.L_x_21:
[----:B------:R-:W-:Y:S05]  /*16f0*/  BSYNC.RECONVERGENT B3 ;  /* 0x0000000000037941 */ /* 0x000fea0003800200 */
.L_x_20:
[----:B------:R1:W-:Y:S04]  /*1700*/  STG.E desc[UR6][R4.64+0x4], R3 ;  /* 0x0000040304007986 */ /* 0x0003e8000c101906 */
[----:B------:R-:W2:Y:S01]  /*1710*/  LDG.E R0, desc[UR6][R6.64+0x4] ;  /* 0x0000040606007981 */ /* 0x000ea2000c1e1900 */
[----:B------:R-:W3:Y:S01]  /*1720*/  MUFU.RCP R2, R15 ;  /* 0x0000000f00027308 */ /* 0x000ee20000001000 */
[----:B------:R-:W-:Y:S01]  /*1730*/  BSSY.RECONVERGENT B3, `(.L_x_22) ;  /* 0x000000e000037945 */ /* 0x000fe20003800200 */
[----:B---3--:R-:W-:Y:S01]  /*1740*/  FFMA R11, R2, -R15, 1 ;  /* 0x3f800000020b7423 */ /* 0x008fe2000000080f */
[----:B--2---:R-:W-:-:S03]  /*1750*/  FADD R25, -R0, R3 ;  /* 0x0000000300197221 */ /* 0x004fc60000000100 */
[----:B------:R-:W-:Y:S02]  /*1760*/  FFMA R0, R2, R11, R2 ;  /* 0x0000000b02007223 */ /* 0x000fe40000000002 */
[----:B------:R-:W2:Y:S02]  /*1770*/  FCHK P0, R25, R15 ;  /* 0x0000000f19007302 */ /* 0x000ea40000000000 */
[----:B------:R-:W-:-:S04]  /*1780*/  FFMA R2, R0, R25, RZ ;  /* 0x0000001900027223 */ /* 0x000fc800000000ff */
[----:B------:R-:W-:-:S04]  /*1790*/  FFMA R11, R2, -R15, R25 ;  /* 0x8000000f020b7223 */ /* 0x000fc80000000019 */
[----:B------:R-:W-:Y:S01]  /*17a0*/  FFMA R11, R0, R11, R2 ;  /* 0x0000000b000b7223 */ /* 0x000fe20000000002 */
[----:B-12---:R-:W-:Y:S06]  /*17b0*/  @!P0 BRA `(.L_x_23) ;  /* 0x0000000000148947 */ /* 0x006fec0003800000 */
[----:B------:R-:W-:Y:S01]  /*17c0*/  MOV R0, R25 ;  /* 0x0000001900007202 */ /* 0x000fe20000000f00 */
[----:B------:R-:W-:Y:S01]  /*17d0*/  IMAD.MOV.U32 R3, RZ, RZ, R15 ;  /* 0x000000ffff037224 */ /* 0x000fe200078e000f */
[----:B------:R-:W-:-:S07]  /*17e0*/  MOV R2, 0x1800 ;  /* 0x0000180000027802 */ /* 0x000fce0000000f00 */
[----:B0-----:R-:W-:Y:S05]  /*17f0*/  CALL.REL.NOINC `($__internal_0_$__cuda_sm3x_div_rn_noftz_f32_slowpath) ;  /* 0x0000000800f87944 */ /* 0x001fea0003c00000 */
[----:B------:R-:W-:-:S07]  /*1800*/  MOV R11, R27 ;  /* 0x0000001b000b7202 */ /* 0x000fce0000000f00 */
.L_x_23:
[----:B------:R-:W-:Y:S05]  /*1810*/  BSYNC.RECONVERGENT B3 ;  /* 0x0000000000037941 */ /* 0x000fea0003800200 */
.L_x_22:
[----:B------:R4:W-:Y:S01]  /*1820*/  STG.E desc[UR6][R6.64+0x4], R11 ;  /* 0x0000040b06007986 */ /* 0x0009e2000c101906 */
[----:B------:R-:W-:Y:S01]  /*1830*/  ISETP.NE.AND P0, PT, R10, 0x2, PT ;  /* 0x000000020a00780c */ /* 0x000fe20003f05270 */
[----:B------:R-:W-:-:S12]  /*1840*/  VIADD R25, R9, 0x2 ;  /* 0x0000000209197836 */ /* 0x000fd80000000000 */
        /* <DEDUP_REMOVED lines=11> */
[----:B------:R-:W-:Y:S01]  /*1900*/  MOV R0, R11 ;  /* 0x0000000b00007202 */ /* 0x000fe20000000f00 */
[----:B------:R-:W-:Y:S01]  /*1910*/  IMAD.MOV.U32 R3, RZ, RZ, R23 ;  /* 0x000000ffff037224 */ /* 0x000fe200078e0017 */
[----:B------:R-:W-:-:S07]  /*1920*/  MOV R2, 0x1940 ;  /* 0x0000194000027802 */ /* 0x000fce0000000f00 */
[----:B0-----:R-:W-:Y:S05]  /*1930*/  CALL.REL.NOINC `($__internal_0_$__cuda_sm3x_div_rn_noftz_f32_slowpath) ;  /* 0x0000000800a87944 */ /* 0x001fea0003c00000 */
[----:B------:R-:W-:-:S07]  /*1940*/  MOV R3, R27 ;  /* 0x0000001b00037202 */ /* 0x000fce0000000f00 */
.L_x_25:
[----:B------:R-:W-:Y:S05]  /*1950*/  BSYNC.RECONVERGENT B3 ;  /* 0x0000000000037941 */ /* 0x000fea0003800200 */
.L_x_24:
        /* <DEDUP_REMOVED lines=12> */
[----:B------:R-:W-:Y:S01]  /*1a20*/  IMAD.MOV.U32 R0, RZ, RZ, R25 ;  /* 0x000000ffff007224 */ /* 0x000fe200078e0019 */
[----:B------:R-:W-:Y:S02]  /*1a30*/  MOV R3, R15 ;  /* 0x0000000f00037202 */ /* 0x000fe40000000f00 */
[----:B------:R-:W-:-:S07]  /*1a40*/  MOV R2, 0x1a60 ;  /* 0x00001a6000027802 */ /* 0x000fce0000000f00 */
[----:B0-----:R-:W-:Y:S05]  /*1a50*/  CALL.REL.NOINC `($__internal_0_$__cuda_sm3x_div_rn_noftz_f32_slowpath) ;  /* 0x0000000800607944 */ /* 0x001fea0003c00000 */
[----:B------:R-:W-:-:S07]  /*1a60*/  IMAD.MOV.U32 R11, RZ, RZ, R27 ;  /* 0x000000ffff0b7224 */ /* 0x000fce00078e001b */
.L_x_27:
[----:B------:R-:W-:Y:S05]  /*1a70*/  BSYNC.RECONVERGENT B3 ;  /* 0x0000000000037941 */ /* 0x000fea0003800200 */
.L_x_26:
[----:B------:R4:W-:Y:S01]  /*1a80*/  STG.E desc[UR6][R6.64+0x8], R11 ;  /* 0x0000080b06007986 */ /* 0x0009e2000c101906 */
[----:B------:R-:W-:-:S07]  /*1a90*/  IADD3 R25, PT, PT, R9, 0x3, RZ ;  /* 0x0000000309197810 */ /* 0x000fce0007ffe0ff */
.L_x_15:
[----:B------:R-:W-:Y:S05]  /*1aa0*/  BSYNC.RECONVERGENT B2 ;  /* 0x0000000000027941 */ /* 0x000fea0003800200 */
.L_x_14:
[----:B012---:R-:W0:Y:S01]  /*1ab0*/  LDC.64 R4, c[0x0][0x388] ;  /* 0x0000e200ff047b82 */ /* 0x007e220000000a00 */
[----:B------:R-:W-:Y:S01]  /*1ac0*/  ISETP.GT.U32.AND P0, PT, R8, -0x4, PT ;  /* 0xfffffffc0800780c */ /* 0x000fe20003f04070 */
[----:B------:R-:W-:Y:S06]  /*1ad0*/  BSSY.RECONVERGENT B2, `(.L_x_28) ;  /* 0x0000088000027945 */ /* 0x000fec0003800200 */
[----:B---34-:R-:W1:Y:S06]  /*1ae0*/  LDC.64 R6, c[0x0][0x380] ;  /* 0x0000e000ff067b82 */ /* 0x018e6c0000000a00 */
[----:B------:R-:W-:Y:S05]  /*1af0*/  @P0 BRA `(.L_x_29) ;  /* 0x0000000800140947 */ /* 0x000fea0003800000 */
.L_x_46:
[----:B0-----:R-:W-:-:S05]  /*1b00*/  IMAD.WIDE R8, R25, 0x4, R4 ;  /* 0x0000000419087825 */ /* 0x001fca00078e0204 */
[----:B------:R-:W2:Y:S01]  /*1b10*/  LDG.E R0, desc[UR6][R8.64] ;  /* 0x0000000608007981 */ /* 0x000ea2000c1e1900 */
[----:B------:R-:W0:Y:S01]  /*1b20*/  MUFU.RCP R2, R23 ;  /* 0x0000001700027308 */ /* 0x000e220000001000 */
[----:B------:R-:W-:Y:S01]  /*1b30*/  BSSY.RECONVERGENT B3, `(.L_x_30) ;  /* 0x000000c000037945 */ /* 0x000fe20003800200 */
[----:B0-----:R-:W-:-:S04]  /*1b40*/  FFMA R3, R2, -R23, 1 ;  /* 0x3f80000002037423 */ /* 0x001fc80000000817 */
[----:B------:R-:W-:Y:S02]  /*1b50*/  FFMA R11, R2, R3, R2 ;  /* 0x00000003020b7223 */ /* 0x000fe40000000002 */
[----:B--2---:R-:W0:Y:S02]  /*1b60*/  FCHK P0, R0, R23 ;  /* 0x0000001700007302 */ /* 0x004e240000000000 */
[----:B------:R-:W-:-:S04]  /*1b70*/  FFMA R3, R0, R11, RZ ;  /* 0x0000000b00037223 */ /* 0x000fc800000000ff */
[----:B------:R-:W-:-:S04]  /*1b80*/  FFMA R2, R3, -R23, R0 ;  /* 0x8000001703027223 */ /* 0x000fc80000000000 */
[----:B------:R-:W-:Y:S01]  /*1b90*/  FFMA R3, R2, R11, R3 ;  /* 0x0000000b02037223 */ /* 0x000fe20000000003 */
[----:B0-----:R-:W-:Y:S06]  /*1ba0*/  @!P0 BRA `(.L_x_31) ;  /* 0x0000000000108947 */ /* 0x001fec0003800000 */
[----:B------:R-:W-:Y:S02]  /*1bb0*/  MOV R3, R23 ;  /* 0x0000001700037202 */ /* 0x000fe40000000f00 */
[----:B------:R-:W-:-:S07]  /*1bc0*/  MOV R2, 0x1be0 ;  /* 0x00001be000027802 */ /* 0x000fce0000000f00 */
[----:B-1----:R-:W-:Y:S05]  /*1bd0*/  CALL.REL.NOINC `($__internal_0_$__cuda_sm3x_div_rn_noftz_f32_slowpath) ;  /* 0x0000000800007944 */ /* 0x002fea0003c00000 */
[----:B------:R-:W-:-:S07]  /*1be0*/  IMAD.MOV.U32 R3, RZ, RZ, R27 ;  /* 0x000000ffff037224 */ /* 0x000fce00078e001b */
.L_x_31:
[----:B------:R-:W-:Y:S05]  /*1bf0*/  BSYNC.RECONVERGENT B3 ;  /* 0x0000000000037941 */ /* 0x000fea0003800200 */
.L_x_30:
[----:B-1----:R-:W-:Y:S01]  /*1c00*/  IMAD.WIDE R10, R25, 0x4, R6 ;  /* 0x00000004190a7825 */ /* 0x002fe200078e0206 */
[----:B------:R0:W-:Y:S04]  /*1c10*/  STG.E desc[UR6][R8.64], R3 ;  /* 0x0000000308007986 */ /* 0x0001e8000c101906 */
[----:B------:R-:W2:Y:S01]  /*1c20*/  LDG.E R0, desc[UR6][R10.64] ;  /* 0x000000060a007981 */ /* 0x000ea2000c1e1900 */
[----:B------:R-:W1:Y:S01]  /*1c30*/  MUFU.RCP R2, R15 ;  /* 0x0000000f00027308 */ /* 0x000e620000001000 */
[----:B------:R-:W-:Y:S01]  /*1c40*/  BSSY.RECONVERGENT B3, `(.L_x_32) ;  /* 0x000000c000037945 */ /* 0x000fe20003800200 */
[----:B-1----:R-:W-:-:S04]  /*1c50*/  FFMA R27, R2, -R15, 1 ;  /* 0x3f800000021b7423 */ /* 0x002fc8000000080f */
[----:B------:R-:W-:Y:S01]  /*1c60*/  FFMA R29, R2, R27, R2 ;  /* 0x0000001b021d7223 */ /* 0x000fe20000000002 */
[----:B--2---:R-:W-:-:S04]  /*1c70*/  FADD R0, -R0, R3 ;  /* 0x0000000300007221 */ /* 0x004fc80000000100 */
[----:B------:R-:W1:Y:S01]  /*1c80*/  FCHK P0, R0, R15 ;  /* 0x0000000f00007302 */ /* 0x000e620000000000 */
[----:B------:R-:W-:-:S04]  /*1c90*/  FFMA R27, R0, R29, RZ ;  /* 0x0000001d001b7223 */ /* 0x000fc800000000ff */
[----:B------:R-:W-:-:S04]  /*1ca0*/  FFMA R2, R27, -R15, R0 ;  /* 0x8000000f1b027223 */ /* 0x000fc80000000000 */
[----:B------:R-:W-:Y:S01]  /*1cb0*/  FFMA R27, R2, R29, R27 ;  /* 0x0000001d021b7223 */ /* 0x000fe2000000001b */
[----:B01----:R-:W-:Y:S06]  /*1cc0*/  @!P0 BRA `(.L_x_33) ;  /* 0x00000000000c8947 */ /* 0x003fec0003800000 */
[----:B------:R-:W-:Y:S02]  /*1cd0*/  MOV R3, R15 ;  /* 0x0000000f00037202 */ /* 0x000fe40000000f00 */
[----:B------:R-:W-:-:S07]  /*1ce0*/  MOV R2, 0x1d00 ;  /* 0x00001d0000027802 */ /* 0x000fce0000000f00 */
[----:B------:R-:W-:Y:S05]  /*1cf0*/  CALL.REL.NOINC `($__internal_0_$__cuda_sm3x_div_rn_noftz_f32_slowpath) ;  /* 0x0000000400b87944 */ /* 0x000fea0003c00000 */
.L_x_33:
[----:B------:R-:W-:Y:S05]  /*1d00*/  BSYNC.RECONVERGENT B3 ;  /* 0x0000000000037941 */ /* 0x000fea0003800200 */
.L_x_32:
[----:B------:R0:W-:Y:S04]  /*1d10*/  STG.E desc[UR6][R10.64], R27 ;  /* 0x0000001b0a007986 */ /* 0x0001e8000c101906 */
        /* <DEDUP_REMOVED lines=9> */
[----:B01----:R-:W-:Y:S06]  /*1db0*/  @!P0 BRA `(.L_x_35) ;  /* 0x0000000000108947 */ /* 0x003fec0003800000 */
[----:B------:R-:W-:Y:S02]  /*1dc0*/  MOV R3, R23 ;  /* 0x0000001700037202 */ /* 0x000fe40000000f00 */
[----:B------:R-:W-:-:S07]  /*1dd0*/  MOV R2, 0x1df0 ;  /* 0x00001df000027802 */ /* 0x000fce0000000f00 */
[----:B------:R-:W-:Y:S05]  /*1de0*/  CALL.REL.NOINC `($__internal_0_$__cuda_sm3x_div_rn_noftz_f32_slowpath) ;  /* 0x00000004007c7944 */ /* 0x000fea0003c00000 */
[----:B------:R-:W-:-:S07]  /*1df0*/  IMAD.MOV.U32 R3, RZ, RZ, R27 ;  /* 0x000000ffff037224 */ /* 0x000fce00078e001b */
.L_x_35:
[----:B------:R-:W-:Y:S05]  /*1e00*/  BSYNC.RECONVERGENT B3 ;  /* 0x0000000000037941 */ /* 0x000fea0003800200 */
.L_x_34:
        /* <DEDUP_REMOVED lines=15> */
.L_x_37:
[----:B------:R-:W-:Y:S05]  /*1f00*/  BSYNC.RECONVERGENT B3 ;  /* 0x0000000000037941 */ /* 0x000fea0003800200 */
.L_x_36:
        /* <DEDUP_REMOVED lines=15> */
.L_x_39:
[----:B------:R-:W-:Y:S05]  /*2000*/  BSYNC.RECONVERGENT B3 ;  /* 0x0000000000037941 */ /* 0x000fea0003800200 */
.L_x_38:
        /* <DEDUP_REMOVED lines=15> */
.L_x_41:
[----:B------:R-:W-:Y:S05]  /*2100*/  BSYNC.RECONVERGENT B3 ;  /* 0x0000000000037941 */ /* 0x000fea0003800200 */
.L_x_40:
        /* <DEDUP_REMOVED lines=15> */
.L_x_43:
[----:B------:R-:W-:Y:S05]  /*2200*/  BSYNC.RECONVERGENT B3 ;  /* 0x0000000000037941 */ /* 0x000fea0003800200 */
.L_x_42:
        /* <DEDUP_REMOVED lines=15> */
.L_x_45:
[----:B------:R-:W-:Y:S05]  /*2300*/  BSYNC.RECONVERGENT B3 ;  /* 0x0000000000037941 */ /* 0x000fea0003800200 */
.L_x_44:
[----:B------:R2:W-:Y:S01]  /*2310*/  STG.E desc[UR6][R10.64+0xc], R27 ;  /* 0x00000c1b0a007986 */ /* 0x0005e2000c101906 */
[----:B------:R-:W-:-:S04]  /*2320*/  IADD3 R25, PT, PT, R25, 0x4, RZ ;  /* 0x0000000419197810 */ /* 0x000fc80007ffe0ff */
[----:B------:R-:W-:-:S13]  /*2330*/  ISETP.GE.AND P0, PT, R25, R12, PT ;  /* 0x0000000c1900720c */ /* 0x000fda0003f06270 */
[----:B--2---:R-:W-:Y:S05]  /*2340*/  @!P0 BRA `(.L_x_46) ;  /* 0xfffffff400ec8947 */ /* 0x004fea000383ffff */
.L_x_29:
[----:B------:R-:W-:Y:S05]  /*2350*/  BSYNC.RECONVERGENT B2 ;  /* 0x0000000000027941 */ /* 0x000fea0003800200 */
.L_x_28:
[----:B------:R-:W2:Y:S01]  /*2360*/  LDCU UR8, c[0x0][0x394] ;  /* 0x00007280ff0877ac */ /* 0x000ea20008000800 */
[----:B------:R-:W-:Y:S01]  /*2370*/  IMAD.IADD R21, R22, 0x1, R21 ;  /* 0x0000000116157824 */ /* 0x000fe200078e0215 */
[----:B------:R-:W-:Y:S01]  /*2380*/  IADD3 R16, PT, PT, R16, 0x1, RZ ;  /* 0x0000000110107810 */ /* 0x000fe20007ffe0ff */
[----:B------:R-:W-:Y:S01]  /*2390*/  VIADD R19, R19, 0x1 ;  /* 0x0000000113137836 */ /* 0x000fe20000000000 */
[----:B------:R-:W-:Y:S02]  /*23a0*/  IADD3 R17, PT, PT, R17, 0x1, RZ ;  /* 0x0000000111117810 */ /* 0x000fe40007ffe0ff */
[----:B--2---:R-:W-:-:S13]  /*23b0*/  ISETP.GE.AND P0, PT, R21, UR8, PT ;  /* 0x0000000815007c0c */ /* 0x004fda000bf06270 */
[----:B------:R-:W-:Y:S05]  /*23c0*/  @!P0 BRA `(.L_x_47) ;  /* 0xffffffdc00708947 */ /* 0x000fea000383ffff */
[----:B------:R-:W-:Y:S05]  /*23d0*/  EXIT ;  /* 0x000000000000794d */ /* 0x000fea0003800000 */
        .weak           $__internal_0_$__cuda_sm3x_div_rn_noftz_f32_slowpath
        .type           $__internal_0_$__cuda_sm3x_div_rn_noftz_f32_slowpath,@function
        .size           $__internal_0_$__cuda_sm3x_div_rn_noftz_f32_slowpath,(.L_x_64 - $__internal_0_$__cuda_sm3x_div_rn_noftz_f32_slowpath)
$__internal_0_$__cuda_sm3x_div_rn_noftz_f32_slowpath:
[----:B------:R-:W-:Y:S01]  /*23e0*/  SHF.R.U32.HI R24, RZ, 0x17, R3 ;  /* 0x00000017ff187819 */ /* 0x000fe20000011603 */
[----:B------:R-:W-:Y:S01]  /*23f0*/  BSSY.RECONVERGENT B0, `(.L_x_48) ;  /* 0x0000062000007945 */ /* 0x000fe20003800200 */
[----:B------:R-:W-:Y:S02]  /*2400*/  SHF.R.U32.HI R27, RZ, 0x17, R0 ;  /* 0x00000017ff1b7819 */ /* 0x000fe40000011600 */
[----:B------:R-:W-:Y:S02]  /*2410*/  LOP3.LUT R24, R24, 0xff, RZ, 0xc0, !PT ;  /* 0x000000ff18187812 */ /* 0x000fe400078ec0ff */
[----:B------:R-:W-:Y:S02]  /*2420*/  LOP3.LUT R27, R27, 0xff, RZ, 0xc0, !PT ;  /* 0x000000ff1b1b7812 */ /* 0x000fe400078ec0ff */
[----:B------:R-:W-:Y:S02]  /*2430*/  IADD3 R29, PT, PT, R24, -0x1, RZ ;  /* 0xffffffff181d7810 */ /* 0x000fe40007ffe0ff */
[----:B------:R-:W-:-:S02]  /*2440*/  IADD3 R28, PT, PT, R27, -0x1, RZ ;  /* 0xffffffff1b1c7810 */ /* 0x000fc40007ffe0ff */
[----:B------:R-:W-:-:S04]  /*2450*/  ISETP.GT.U32.AND P0, PT, R29, 0xfd, PT ;  /* 0x000000fd1d00780c */ /* 0x000fc80003f04070 */
[----:B------:R-:W-:-:S13]  /*2460*/  ISETP.GT.U32.OR P0, PT, R28, 0xfd, P0 ;  /* 0x000000fd1c00780c */ /* 0x000fda0000704470 */
[----:B------:R-:W-:Y:S01]  /*2470*/  @!P0 IMAD.MOV.U32 R26, RZ, RZ, RZ ;  /* 0x000000ffff1a8224 */ /* 0x000fe200078e00ff */
[----:B------:R-:W-:Y:S06]  /*2480*/  @!P0 BRA `(.L_x_49) ;  /* 0x00000000005c8947 */ /* 0x000fec0003800000 */
[----:B------:R-:W-:Y:S02]  /*2490*/  FSETP.GTU.FTZ.AND P0, PT, |R0|, +INF , PT ;  /* 0x7f8000000000780b */ /* 0x000fe40003f1c200 */
[----:B------:R-:W-:-:S04]  /*24a0*/  FSETP.GTU.FTZ.AND P1, PT, |R3|, +INF , PT ;  /* 0x7f8000000300780b */ /* 0x000fc80003f3c200 */
[----:B------:R-:W-:-:S13]  /*24b0*/  PLOP3.LUT P0, PT, P0, P1, PT, 0xf8, 0x8f ;  /* 0x00000000008f781c */ /* 0x000fda0000703f70 */
[----:B------:R-:W-:Y:S05]  /*24c0*/  @P0 BRA `(.L_x_50) ;  /* 0x00000004004c0947 */ /* 0x000fea0003800000 */
[----:B------:R-:W-:-:S13]  /*24d0*/  LOP3.LUT P0, RZ, R3, 0x7fffffff, R0, 0xc8, !PT ;  /* 0x7fffffff03ff7812 */ /* 0x000fda000780c800 */
[----:B------:R-:W-:Y:S05]  /*24e0*/  @!P0 BRA `(.L_x_51) ;  /* 0x00000004003c8947 */ /* 0x000fea0003800000 */
[C---:B------:R-:W-:Y:S02]  /*24f0*/  FSETP.NEU.FTZ.AND P2, PT, |R0|.reuse, +INF , PT ;  /* 0x7f8000000000780b */ /* 0x040fe40003f5d200 */
[----:B------:R-:W-:Y:S02]  /*2500*/  FSETP.NEU.FTZ.AND P1, PT, |R3|, +INF , PT ;  /* 0x7f8000000300780b */ /* 0x000fe40003f3d200 */
[----:B------:R-:W-:-:S11]  /*2510*/  FSETP.NEU.FTZ.AND P0, PT, |R0|, +INF , PT ;  /* 0x7f8000000000780b */ /* 0x000fd60003f1d200 */
[----:B------:R-:W-:Y:S05]  /*2520*/  @!P1 BRA !P2, `(.L_x_51) ;  /* 0x00000004002c9947 */ /* 0x000fea0005000000 */
[----:B------:R-:W-:-:S04]  /*2530*/  LOP3.LUT P2, RZ, R0, 0x7fffffff, RZ, 0xc0, !PT ;  /* 0x7fffffff00ff7812 */ /* 0x000fc8000784c0ff */
[----:B------:R-:W-:-:S13]  /*2540*/  PLOP3.LUT P1, PT, P1, P2, PT, 0x2f, 0xf2 ;  /* 0x0000000000f2781c */ /* 0x000fda0000f24577 */
[----:B------:R-:W-:Y:S05]  /*2550*/  @P1 BRA `(.L_x_52) ;  /* 0x0000000400181947 */ /* 0x000fea0003800000 */
[----:B------:R-:W-:-:S04]  /*2560*/  LOP3.LUT P1, RZ, R3, 0x7fffffff, RZ, 0xc0, !PT ;  /* 0x7fffffff03ff7812 */ /* 0x000fc8000782c0ff */
[----:B------:R-:W-:-:S13]  /*2570*/  PLOP3.LUT P0, PT, P0, P1, PT, 0x2f, 0xf2 ;  /* 0x0000000000f2781c */ /* 0x000fda0000702577 */
[----:B------:R-:W-:Y:S05]  /*2580*/  @P0 BRA `(.L_x_53) ;  /* 0x0000000400000947 */ /* 0x000fea0003800000 */
[----:B------:R-:W-:Y:S02]  /*2590*/  ISETP.GE.AND P0, PT, R28, RZ, PT ;  /* 0x000000ff1c00720c */ /* 0x000fe40003f06270 */
[----:B------:R-:W-:-:S11]  /*25a0*/  ISETP.GE.AND P1, PT, R29, RZ, PT ;  /* 0x000000ff1d00720c */ /* 0x000fd60003f26270 */
[----:B------:R-:W-:Y:S01]  /*25b0*/  @P0 MOV R26, RZ ;  /* 0x000000ff001a0202 */ /* 0x000fe20000000f00 */
[----:B------:R-:W-:Y:S01]  /*25c0*/  @!P0 FFMA R0, R0, 1.84467440737095516160e+19, RZ ;  /* 0x5f80000000008823 */ /* 0x000fe200000000ff */
[----:B------:R-:W-:Y:S01]  /*25d0*/  @!P0 MOV R26, 0xffffffc0 ;  /* 0xffffffc0001a8802 */ /* 0x000fe20000000f00 */
[----:B------:R-:W-:-:S04]  /*25e0*/  @!P1 FFMA R3, R3, 1.84467440737095516160e+19, RZ ;  /* 0x5f80000003039823 */ /* 0x000fc800000000ff */
[----:B------:R-:W-:-:S07]  /*25f0*/  @!P1 VIADD R26, R26, 0x40 ;  /* 0x000000401a1a9836 */ /* 0x000fce0000000000 */
.L_x_49:
[----:B------:R-:W-:Y:S01]  /*2600*/  LEA R28, R24, 0xc0800000, 0x17 ;  /* 0xc0800000181c7811 */ /* 0x000fe200078eb8ff */
[----:B------:R-:W-:Y:S01]  /*2610*/  BSSY.RECONVERGENT B1, `(.L_x_54) ;  /* 0x0000036000017945 */ /* 0x000fe20003800200 */
[----:B------:R-:W-:Y:S02]  /*2620*/  IADD3 R27, PT, PT, R27, -0x7f, RZ ;  /* 0xffffff811b1b7810 */ /* 0x000fe40007ffe0ff */
[----:B------:R-:W-:-:S03]  /*2630*/  IADD3 R31, PT, PT, -R28, R3, RZ ;  /* 0x000000031c1f7210 */ /* 0x000fc60007ffe1ff */
[----:B------:R-:W-:Y:S01]  /*2640*/  IMAD R0, R27, -0x800000, R0 ;  /* 0xff8000001b007824 */ /* 0x000fe200078e0200 */
[----:B------:R-:W0:Y:S01]  /*2650*/  MUFU.RCP R28, R31 ;  /* 0x0000001f001c7308 */ /* 0x000e220000001000 */
[----:B------:R-:W-:Y:S01]  /*2660*/  FADD.FTZ R29, -R31, -RZ ;  /* 0x800000ff1f1d7221 */ /* 0x000fe20000010100 */
[----:B------:R-:W-:-:S05]  /*2670*/  IADD3 R27, PT, PT, R27, 0x7f, -R24 ;  /* 0x0000007f1b1b7810 */ /* 0x000fca0007ffe818 */
[----:B------:R-:W-:Y:S02]  /*2680*/  IMAD.IADD R27, R27, 0x1, R26 ;  /* 0x000000011b1b7824 */ /* 0x000fe400078e021a */
[----:B0-----:R-:W-:-:S04]  /*2690*/  FFMA R3, R28, R29, 1 ;  /* 0x3f8000001c037423 */ /* 0x001fc8000000001d */
[----:B------:R-:W-:-:S04]  /*26a0*/  FFMA R28, R28, R3, R28 ;  /* 0x000000031c1c7223 */ /* 0x000fc8000000001c */
[----:B------:R-:W-:-:S04]  /*26b0*/  FFMA R3, R0, R28, RZ ;  /* 0x0000001c00037223 */ /* 0x000fc800000000ff */
[----:B------:R-:W-:-:S04]  /*26c0*/  FFMA R30, R29, R3, R0 ;  /* 0x000000031d1e7223 */ /* 0x000fc80000000000 */
[----:B------:R-:W-:-:S04]  /*26d0*/  FFMA R3, R28, R30, R3 ;  /* 0x0000001e1c037223 */ /* 0x000fc80000000003 */
[----:B------:R-:W-:-:S04]  /*26e0*/  FFMA R30, R29, R3, R0 ;  /* 0x000000031d1e7223 */ /* 0x000fc80000000000 */
[----:B------:R-:W-:-:S05]  /*26f0*/  FFMA R0, R28, R30, R3 ;  /* 0x0000001e1c007223 */ /* 0x000fca0000000003 */
[----:B------:R-:W-:-:S04]  /*2700*/  SHF.R.U32.HI R24, RZ, 0x17, R0 ;  /* 0x00000017ff187819 */ /* 0x000fc80000011600 */
[----:B------:R-:W-:-:S04]  /*2710*/  LOP3.LUT R24, R24, 0xff, RZ, 0xc0, !PT ;  /* 0x000000ff18187812 */ /* 0x000fc800078ec0ff */
[----:B------:R-:W-:-:S04]  /*2720*/  IADD3 R24, PT, PT, R24, R27, RZ ;  /* 0x0000001b18187210 */ /* 0x000fc80007ffe0ff */
[----:B------:R-:W-:-:S04]  /*2730*/  IADD3 R26, PT, PT, R24, -0x1, RZ ;  /* 0xffffffff181a7810 */ /* 0x000fc80007ffe0ff */
[----:B------:R-:W-:-:S13]  /*2740*/  ISETP.GE.U32.AND P0, PT, R26, 0xfe, PT ;  /* 0x000000fe1a00780c */ /* 0x000fda0003f06070 */
[----:B------:R-:W-:Y:S05]  /*2750*/  @!P0 BRA `(.L_x_55) ;  /* 0x0000000000808947 */ /* 0x000fea0003800000 */
[----:B------:R-:W-:-:S13]  /*2760*/  ISETP.GT.AND P0, PT, R24, 0xfe, PT ;  /* 0x000000fe1800780c */ /* 0x000fda0003f04270 */
[----:B------:R-:W-:Y:S05]  /*2770*/  @P0 BRA `(.L_x_56) ;  /* 0x00000000006c0947 */ /* 0x000fea0003800000 */
[----:B------:R-:W-:-:S13]  /*2780*/  ISETP.GE.AND P0, PT, R24, 0x1, PT ;  /* 0x000000011800780c */ /* 0x000fda0003f06270 */
[----:B------:R-:W-:Y:S05]  /*2790*/  @P0 BRA `(.L_x_57) ;  /* 0x0000000000740947 */ /* 0x000fea0003800000 */
[----:B------:R-:W-:Y:S02]  /*27a0*/  ISETP.GE.AND P0, PT, R24, -0x18, PT ;  /* 0xffffffe81800780c */ /* 0x000fe40003f06270 */
[----:B------:R-:W-:-:S11]  /*27b0*/  LOP3.LUT R0, R0, 0x80000000, RZ, 0xc0, !PT ;  /* 0x8000000000007812 */ /* 0x000fd600078ec0ff */
[----:B------:R-:W-:Y:S05]  /*27c0*/  @!P0 BRA `(.L_x_57) ;  /* 0x0000000000688947 */ /* 0x000fea0003800000 */
[CCC-:B------:R-:W-:Y:S01]  /*27d0*/  FFMA.RZ R27, R28.reuse, R30.reuse, R3.reuse ;  /* 0x0000001e1c1b7223 */ /* 0x1c0fe2000000c003 */
[CCC-:B------:R-:W-:Y:S01]  /*27e0*/  FFMA.RP R26, R28.reuse, R30.reuse, R3.reuse ;  /* 0x0000001e1c1a7223 */ /* 0x1c0fe20000008003 */
[----:B------:R-:W-:Y:S01]  /*27f0*/  FFMA.RM R3, R28, R30, R3 ;  /* 0x0000001e1c037223 */ /* 0x000fe20000004003 */
[C---:B------:R-:W-:Y:S01]  /*2800*/  VIADD R28, R24.reuse, 0x20 ;  /* 0x00000020181c7836 */ /* 0x040fe20000000000 */
[C---:B------:R-:W-:Y:S02]  /*2810*/  ISETP.NE.AND P2, PT, R24.reuse, RZ, PT ;  /* 0x000000ff1800720c */ /* 0x040fe40003f45270 */
[----:B------:R-:W-:Y:S02]  /*2820*/  LOP3.LUT R27, R27, 0x7fffff, RZ, 0xc0, !PT ;  /* 0x007fffff1b1b7812 */ /* 0x000fe400078ec0ff */
[----:B------:R-:W-:Y:S02]  /*2830*/  ISETP.NE.AND P1, PT, R24, RZ, PT ;  /* 0x000000ff1800720c */ /* 0x000fe40003f25270 */
[----:B------:R-:W-:-:S02]  /*2840*/  LOP3.LUT R27, R27, 0x800000, RZ, 0xfc, !PT ;  /* 0x008000001b1b7812 */ /* 0x000fc400078efcff */
[----:B------:R-:W-:Y:S02]  /*2850*/  IADD3 R24, PT, PT, -R24, RZ, RZ ;  /* 0x000000ff18187210 */ /* 0x000fe40007ffe1ff */
[----:B------:R-:W-:Y:S02]  /*2860*/  SHF.L.U32 R28, R27, R28, RZ ;  /* 0x0000001c1b1c7219 */ /* 0x000fe400000006ff */
[----:B------:R-:W-:Y:S02]  /*2870*/  FSETP.NEU.FTZ.AND P0, PT, R26, R3, PT ;  /* 0x000000031a00720b */ /* 0x000fe40003f1d000 */
[----:B------:R-:W-:Y:S02]  /*2880*/  SEL R24, R24, RZ, P2 ;  /* 0x000000ff18187207 */ /* 0x000fe40001000000 */
[----:B------:R-:W-:Y:S02]  /*2890*/  ISETP.NE.AND P1, PT, R28, RZ, P1 ;  /* 0x000000ff1c00720c */ /* 0x000fe40000f25270 */
[----:B------:R-:W-:-:S02]  /*28a0*/  SHF.R.U32.HI R24, RZ, R24, R27 ;  /* 0x00000018ff187219 */ /* 0x000fc4000001161b */
[----:B------:R-:W-:Y:S02]  /*28b0*/  PLOP3.LUT P0, PT, P0, P1, PT, 0xf8, 0x8f ;  /* 0x00000000008f781c */ /* 0x000fe40000703f70 */
[----:B------:R-:W-:Y:S02]  /*28c0*/  SHF.R.U32.HI R26, RZ, 0x1, R24 ;  /* 0x00000001ff1a7819 */ /* 0x000fe40000011618 */
[----:B------:R-:W-:-:S04]  /*28d0*/  SEL R3, RZ, 0x1, !P0 ;  /* 0x00000001ff037807 */ /* 0x000fc80004000000 */
[----:B------:R-:W-:-:S04]  /*28e0*/  LOP3.LUT R3, R3, 0x1, R26, 0xf8, !PT ;  /* 0x0000000103037812 */ /* 0x000fc800078ef81a */
[----:B------:R-:W-:-:S04]  /*28f0*/  LOP3.LUT R3, R3, R24, RZ, 0xc0, !PT ;  /* 0x0000001803037212 */ /* 0x000fc800078ec0ff */
[----:B------:R-:W-:-:S04]  /*2900*/  IADD3 R3, PT, PT, R26, R3, RZ ;  /* 0x000000031a037210 */ /* 0x000fc80007ffe0ff */
[----:B------:R-:W-:Y:S01]  /*2910*/  LOP3.LUT R0, R3, R0, RZ, 0xfc, !PT ;  /* 0x0000000003007212 */ /* 0x000fe200078efcff */
[----:B------:R-:W-:Y:S06]  /*2920*/  BRA `(.L_x_57) ;  /* 0x0000000000107947 */ /* 0x000fec0003800000 */
.L_x_56:
[----:B------:R-:W-:-:S04]  /*2930*/  LOP3.LUT R0, R0, 0x80000000, RZ, 0xc0, !PT ;  /* 0x8000000000007812 */ /* 0x000fc800078ec0ff */
[----:B------:R-:W-:Y:S01]  /*2940*/  LOP3.LUT R0, R0, 0x7f800000, RZ, 0xfc, !PT ;  /* 0x7f80000000007812 */ /* 0x000fe200078efcff */
[----:B------:R-:W-:Y:S06]  /*2950*/  BRA `(.L_x_57) ;  /* 0x0000000000047947 */ /* 0x000fec0003800000 */
.L_x_55:
[----:B------:R-:W-:-:S07]  /*2960*/  IMAD R0, R27, 0x800000, R0 ;  /* 0x008000001b007824 */ /* 0x000fce00078e0200 */
.L_x_57:
[----:B------:R-:W-:Y:S05]  /*2970*/  BSYNC.RECONVERGENT B1 ;  /* 0x0000000000017941 */ /* 0x000fea0003800200 */
.L_x_54:
[----:B------:R-:W-:Y:S05]  /*2980*/  BRA `(.L_x_58) ;  /* 0x0000000000207947 */ /* 0x000fea0003800000 */
.L_x_53:
[----:B------:R-:W-:-:S04]  /*2990*/  LOP3.LUT R0, R3, 0x80000000, R0, 0x48, !PT ;  /* 0x8000000003007812 */ /* 0x000fc800078e4800 */
[----:B------:R-:W-:Y:S01]  /*29a0*/  LOP3.LUT R0, R0, 0x7f800000, RZ, 0xfc, !PT ;  /* 0x7f80000000007812 */ /* 0x000fe200078efcff */
[----:B------:R-:W-:Y:S06]  /*29b0*/  BRA `(.L_x_58) ;  /* 0x0000000000147947 */ /* 0x000fec0003800000 */
.L_x_52:
[----:B------:R-:W-:Y:S01]  /*29c0*/  LOP3.LUT R0, R3, 0x80000000, R0, 0x48, !PT ;  /* 0x8000000003007812 */ /* 0x000fe200078e4800 */
[----:B------:R-:W-:Y:S06]  /*29d0*/  BRA `(.L_x_58) ;  /* 0x00000000000c7947 */ /* 0x000fec0003800000 */
.L_x_51:
[----:B------:R-:W0:Y:S01]  /*29e0*/  MUFU.RSQ R0, -QNAN ;  /* 0xffc0000000007908 */ /* 0x000e220000001400 */
[----:B------:R-:W-:Y:S05]  /*29f0*/  BRA `(.L_x_58) ;  /* 0x0000000000047947 */ /* 0x000fea0003800000 */
.L_x_50:
[----:B------:R-:W-:-:S07]  /*2a00*/  FADD.FTZ R0, R0, R3 ;  /* 0x0000000300007221 */ /* 0x000fce0000010000 */
.L_x_58:
[----:B------:R-:W-:Y:S05]  /*2a10*/  BSYNC.RECONVERGENT B0 ;  /* 0x0000000000007941 */ /* 0x000fea0003800200 */
.L_x_48:
[----:B------:R-:W-:Y:S01]  /*2a20*/  HFMA2 R3, -RZ, RZ, 0, 0 ;  /* 0x00000000ff037431 */ /* 0x000fe200000001ff */
[----:B0-----:R-:W-:-:S03]  /*2a30*/  MOV R27, R0 ;  /* 0x00000000001b7202 */ /* 0x001fc60000000f00 */
[----:B------:R-:W-:Y:S05]  /*2a40*/  RET.REL.NODEC R2 `(_Z9_softbackPfS_ii) ;  /* 0xffffffd4026c7950 */ /* 0x000fea0003c3ffff */
.L_x_59:
[----:B------:R-:W-:-:S00]  /*2a50*/  BRA `(.L_x_59) ;  /* 0xfffffffc00fc7947 */ /* 0x000fc0000383ffff */
[----:B------:R-:W-:-:S00]  /*2a60*/  NOP ;  /* 0x0000000000007918 */ /* 0x000fc00000000000 */
        /* <DEDUP_REMOVED lines=9> */
.L_x_64:


//--------------------- .text._Z9_relubackPfS_i   --------------------------
	.section	.text._Z9_relubackPfS_i,"ax",@progbits
	.align	128
        .global         _Z9_relubackPfS_i
        .type           _Z9_relubackPfS_i,@function
        .size           _Z9_relubackPfS_i,(.L_x_66 - _Z9_relubackPfS_i)
        .other          _Z9_relubackPfS_i,@"STO_CUDA_ENTRY STV_DEFAULT"
_Z9_relubackPfS_i:
.text._Z9_relubackPfS_i:
        /* <DEDUP_REMOVED lines=8> */
[----:B------:R-:W0:Y:S01]  /*0080*/  LDC.64 R6, c[0x0][0x388] ;  /* 0x0000e200ff067b82 */ /* 0x000e220000000a00 */
[----:B------:R-:W1:Y:S01]  /*0090*/  LDCU UR4, c[0x0][0x370] ;  /* 0x00006e00ff0477ac */ /* 0x000e620008000800 */
[----:B------:R-:W2:Y:S01]  /*00a0*/  LDCU.64 UR6, c[0x0][0x358] ;  /* 0x00006b00ff0677ac */ /* 0x000ea20008000a00 */
[----:B------:R-:W3:Y:S01]  /*00b0*/  LDCU UR5, c[0x0][0x390] ;  /* 0x00007200ff0577ac */ /* 0x000ee20008000800 */
[----:B-1----:R-:W-:-:S07]  /*00c0*/  IMAD R9, R9, UR4, RZ ;  /* 0x0000000409097c24 */ /* 0x002fce000f8e02ff */
.L_x_60:
[----:B0-----:R-:W-:-:S06]  /*00d0*/  IMAD.WIDE R2, R0, 0x4, R6 ;  /* 0x0000000400027825 */ /* 0x001fcc00078e0206 */
[----:B--2---:R-:W2:Y:S02]  /*00e0*/  LDG.E R2, desc[UR6][R2.64] ;  /* 0x0000000602027981 */ /* 0x004ea4000c1e1900 */
[----:B--2---:R-:W-:-:S13]  /*00f0*/  FSETP.GTU.AND P0, PT, R2, RZ, PT ;  /* 0x000000ff0200720b */ /* 0x004fda0003f0c000 */
[----:B------:R-:W0:Y:S02]  /*0100*/  @!P0 LDC.64 R4, c[0x0][0x380] ;  /* 0x0000e000ff048b82 */ /* 0x000e240000000a00 */
[----:B0-----:R-:W-:Y:S01]  /*0110*/  @!P0 IMAD.WIDE R4, R0, 0x4, R4 ;  /* 0x0000000400048825 */ /* 0x001fe200078e0204 */
[----:B------:R-:W-:-:S04]  /*0120*/  IADD3 R0, PT, PT, R9, R0, RZ ;  /* 0x0000000009007210 */ /* 0x000fc80007ffe0ff */
[----:B------:R1:W-:Y:S01]  /*0130*/  @!P0 STG.E desc[UR6][R4.64], RZ ;  /* 0x000000ff04008986 */ /* 0x0003e2000c101906 */
[----:B---3--:R-:W-:-:S13]  /*0140*/  ISETP.GE.AND P0, PT, R0, UR5, PT ;  /* 0x0000000500007c0c */ /* 0x008fda000bf06270 */
[----:B-1----:R-:W-:Y:S05]  /*0150*/  @!P0 BRA `(.L_x_60) ;  /* 0xfffffffc00dc8947 */ /* 0x002fea000383ffff */
[----:B------:R-:W-:Y:S05]  /*0160*/  EXIT ;  /* 0x000000000000794d */ /* 0x000fea0003800000 */
.L_x_61:
        /* <DEDUP_REMOVED lines=9> */
.L_x_66:


//--------------------- .text._Z9_reluforwPfi     --------------------------
	.section	.text._Z9_reluforwPfi,"ax",@progbits
	.align	128
        .global         _Z9_reluforwPfi
        .type           _Z9_reluforwPfi,@function
        .size           _Z9_reluforwPfi,(.L_x_67 - _Z9_reluforwPfi)
        .other          _Z9_reluforwPfi,@"STO_CUDA_ENTRY STV_DEFAULT"
_Z9_reluforwPfi:
.text._Z9_reluforwPfi:
        /* <DEDUP_REMOVED lines=13> */
.L_x_62:
[----:B0-----:R-:W-:-:S05]  /*00d0*/  IMAD.WIDE R4, R0, 0x4, R2 ;  /* 0x0000000400047825 */ /* 0x001fca00078e0202 */
[----:B--2---:R-:W2:Y:S01]  /*00e0*/  LDG.E R6, desc[UR6][R4.64] ;  /* 0x0000000604067981 */ /* 0x004ea2000c1e1900 */
[----:B------:R-:W-:Y:S02]  /*00f0*/  IADD3 R0, PT, PT, R7, R0, RZ ;  /* 0x0000000007007210 */ /* 0x000fe40007ffe0ff */
[----:B--2---:R-:W-:-:S13]  /*0100*/  FSETP.GEU.AND P0, PT, R6, RZ, PT ;  /* 0x000000ff0600720b */ /* 0x004fda0003f0e000 */
[----:B------:R1:W-:Y:S01]  /*0110*/  @!P0 STG.E desc[UR6][R4.64], RZ ;  /* 0x000000ff04008986 */ /* 0x0003e2000c101906 */
[----:B---3--:R-:W-:-:S13]  /*0120*/  ISETP.GE.AND P0, PT, R0, UR5, PT ;  /* 0x0000000500007c0c */ /* 0x008fda000bf06270 */
[----:B-1----:R-:W-:Y:S05]  /*0130*/  @!P0 BRA `(.L_x_62) ;  /* 0xfffffffc00e48947 */ /* 0x002fea000383ffff */
[----:B------:R-:W-:Y:S05]  /*0140*/  EXIT ;  /* 0x000000000000794d */ /* 0x000fea0003800000 */
.L_x_63:
        /* <DEDUP_REMOVED lines=11> */
.L_x_67:


//--------------------- .nv.shared.reserved.0     --------------------------
	.section	.nv.shared.reserved.0,"aw",@nobits
	.weak		__nv_reservedSMEM_offset_0_alias
	.size		__nv_reservedSMEM_offset_0_alias, 0, 64
	.other		__nv_reservedSMEM_offset_0_alias,@"STO_CUDA_RESERVED_SHARED STV_DEFAULT"
__nv_reservedSMEM_offset_0_alias:
	.zero		0
	.zero		64


//--------------------- .nv.constant0._Z9_softbackPfS_ii --------------------------
	.section	.nv.constant0._Z9_softbackPfS_ii,"a",@progbits
	.sectionflags	@""
	.align	4
.nv.constant0._Z9_softbackPfS_ii:
	.zero		920


//--------------------- .nv.constant0._Z9_relubackPfS_i --------------------------
	.section	.nv.constant0._Z9_relubackPfS_i,"a",@progbits
	.sectionflags	@""
	.align	4
.nv.constant0._Z9_relubackPfS_i:
	.zero		916


//--------------------- .nv.constant0._Z9_reluforwPfi --------------------------
	.section	.nv.constant0._Z9_reluforwPfi,"a",@progbits
	.sectionflags	@""
	.align	4
.nv.constant0._Z9_reluforwPfi:
	.zero		908


//--------------------- SYMBOLS --------------------------

	.type		.nv.reservedSmem.offset0,@object
	.size		.nv.reservedSmem.offset0,0x4
